def attn_fwd(
    Q,
    K,
    V,
    Out,
    Lse,
    sm_scale,
    stride_qz,
    stride_qh,
    stride_qm,
    stride_qk,
    stride_kz,
    stride_kh,
    stride_kn,
    stride_kk,
    stride_vz,
    stride_vh,
    stride_vn,
    stride_vk,
    stride_oz,
    stride_oh,
    stride_om,
    stride_ok,
    seqlen_q,
    seqlen_k,
    BLOCK_M: tl.constexpr,
    BLOCK_N: tl.constexpr,
    HEAD_DIM: tl.constexpr,
    CAUSAL: tl.constexpr,
):
    start_m = tl.program_id(0)
    off_hz = tl.program_id(1)
    q_off = off_hz * stride_qh
    k_off = off_hz * stride_kh
    v_off = off_hz * stride_vh
    offs_m = start_m * BLOCK_M + tl.arange(0, BLOCK_M)
    offs_d = tl.arange(0, HEAD_DIM)
    offs_n = tl.arange(0, BLOCK_N)
    q_ptrs = Q + q_off + offs_m[:, None] * stride_qm + offs_d[None, :] * stride_qk
    k_ptrs = K + k_off + offs_d[:, None] * stride_kk + offs_n[None, :] * stride_kn
    v_ptrs = V + v_off + offs_n[:, None] * stride_vn + offs_d[None, :] * stride_vk
    m_i = tl.full([BLOCK_M], float("-inf"), dtype=tl.float32)
    l_i = tl.zeros([BLOCK_M], dtype=tl.float32) + 1.0
    acc = tl.zeros([BLOCK_M, HEAD_DIM], dtype=tl.float32)
    q = tl.load(q_ptrs)
    acc, l_i, m_i = _attn_fwd_inner(
        acc,
        l_i,
        m_i,
        q,
        k_ptrs,
        v_ptrs,
        sm_scale,
        stride_kn,
        stride_vn,
        start_m,
        seqlen_k,
        BLOCK_M,
        BLOCK_N,
        HEAD_DIM,
        CAUSAL,
    )
    acc = acc / l_i[:, None]
    lse = m_i + tl.math.log2(l_i) / 1.4426950408889634
    o_ptrs = (
        Out
        + off_hz * stride_oh
        + offs_m[:, None] * stride_om
        + offs_d[None, :] * stride_ok
    )
    tl.store(o_ptrs, acc.to(Out.dtype.element_ty))
    tl.store(Lse + off_hz * seqlen_q + offs_m, lse)

# config = {"BLOCK_M": 64, "BLOCK_N": 128, "HEAD_DIM": 64, "arch": "sm_100", "causal": true, "dtype": "fp8e4m3", "num_stages": 3, "num_warps": 4}
# arch = sm_100


// ===== COMPILED SASS (sm_100a) =====

	.target	sm_100a

	.elftype	@"ET_EXEC"


//--------------------- .note.nv.tkinfo           --------------------------
	.section	.note.nv.tkinfo,"",@"SHT_NOTE"
	.sectionflags	@"SHF_NOTE_NV_TKINFO"
	.tkinfo
        /*0018*/ 	.word	0x00000081
        /*0030*/ 	.string	""
        /*0030*/ 	.string	"ptxas-blackwell"
        /*0030*/ 	.string	"Cuda compilation tools, release 12.9, V12.9.86"
        /*0030*/ 	.string	"Build cuda_12.9.r12.9/compiler.36037853_0"
        /*0030*/ 	.string	"-v  -suppress-debug-info  -lineinfo  -arch sm_100a "



//--------------------- .note.nv.cuver            --------------------------
	.section	.note.nv.cuver,"",@"SHT_NOTE"
	.sectionflags	@"SHF_NOTE_NV_CUVER"
        /*0018*/ 	.short	0x0001
        /*001a*/ 	.short	0x0064
        /*001c*/ 	.short	0x0001
        /*001e*/ 	.short	0x0000
        /*0020*/ 	.short	0x0001
        /*0022*/ 	.short	0x0000


//--------------------- .nv.info                  --------------------------
	.section	.nv.info,"",@"SHT_CUDA_INFO"
	.align	4


	//----- nvinfo : EIATTR_REGCOUNT
	.align		4
        /*0000*/ 	.byte	0x04, 0x2f
        /*0002*/ 	.short	(.L_5 - .L_4)
	.align		4
.L_4:
        /*0004*/ 	.word	index@(attn_fwd)
        /*0008*/ 	.word	0x000000ff


	//----- nvinfo : EIATTR_FRAME_SIZE
	.align		4
.L_5:
        /*000c*/ 	.byte	0x04, 0x11
        /*000e*/ 	.short	(.L_7 - .L_6)
	.align		4
.L_6:
        /*0010*/ 	.word	index@($__internal_2_$__cuda_sm10x_tcgen05_guardrail_trap_unallocated_columns_being_dealloced)
        /*0014*/ 	.word	0x00000160


	//----- nvinfo : EIATTR_FRAME_SIZE
	.align		4
.L_7:
        /*0018*/ 	.byte	0x04, 0x11
        /*001a*/ 	.short	(.L_9 - .L_8)
	.align		4
.L_8:
        /*001c*/ 	.word	index@($__internal_1_$__cuda_sm10x_tcgen05_guardrail_trap_phase_invalid_during_alloc)
        /*0020*/ 	.word	0x00000160


	//----- nvinfo : EIATTR_FRAME_SIZE
	.align		4
.L_9:
        /*0024*/ 	.byte	0x04, 0x11
        /*0026*/ 	.short	(.L_11 - .L_10)
	.align		4
.L_10:
        /*0028*/ 	.word	index@($__internal_0_$__cuda_sm10x_tcgen05_guardrail_trap_col_being_dealloced_not_returned_by_alloc)
        /*002c*/ 	.word	0x00000160


	//----- nvinfo : EIATTR_FRAME_SIZE
	.align		4
.L_11:
        /*0030*/ 	.byte	0x04, 0x11
        /*0032*/ 	.short	(.L_13 - .L_12)
	.align		4
.L_12:
        /*0034*/ 	.word	index@(attn_fwd)
        /*0038*/ 	.word	0x00000160


	//----- nvinfo : EIATTR_MIN_STACK_SIZE
	.align		4
.L_13:
        /*003c*/ 	.byte	0x04, 0x12
        /*003e*/ 	.short	(.L_15 - .L_14)
	.align		4
.L_14:
        /*0040*/ 	.word	index@(attn_fwd)
        /*0044*/ 	.word	0x00000160
.L_15:


//--------------------- .nv.info.attn_fwd         --------------------------
	.section	.nv.info.attn_fwd,"",@"SHT_CUDA_INFO"
	.sectionflags	@""
	.align	4


	//----- nvinfo : EIATTR_CUDA_API_VERSION
	.align		4
        /*0000*/ 	.byte	0x04, 0x37
        /*0002*/ 	.short	(.L_17 - .L_16)
.L_16:
        /*0004*/ 	.word	0x00000081


	//----- nvinfo : EIATTR_KPARAM_INFO
	.align		4
.L_17:
        /*0008*/ 	.byte	0x04, 0x17
        /*000a*/ 	.short	(.L_19 - .L_18)
.L_18:
        /*000c*/ 	.word	0x00000000
        /*0010*/ 	.short	0x0019
        /*0012*/ 	.short	0x0080
        /*0014*/ 	.byte	0x00, 0xf4, 0x21, 0x00


	//----- nvinfo : EIATTR_KPARAM_INFO
	.align		4
.L_19:
        /*0018*/ 	.byte	0x04, 0x17
        /*001a*/ 	.short	(.L_21 - .L_20)
.L_20:
        /*001c*/ 	.word	0x00000000
        /*0020*/ 	.short	0x0018
        /*0022*/ 	.short	0x0078
        /*0024*/ 	.byte	0x00, 0xf4, 0x21, 0x00


	//----- nvinfo : EIATTR_KPARAM_INFO
	.align		4
.L_21:
        /*0028*/ 	.byte	0x04, 0x17
        /*002a*/ 	.short	(.L_23 - .L_22)
.L_22:
        /*002c*/ 	.word	0x00000000
        /*0030*/ 	.short	0x0017
        /*0032*/ 	.short	0x0070
        /*0034*/ 	.byte	0x00, 0xf0, 0x11, 0x00


	//----- nvinfo : EIATTR_KPARAM_INFO
	.align		4
.L_23:
        /*0038*/ 	.byte	0x04, 0x17
        /*003a*/ 	.short	(.L_25 - .L_24)
.L_24:
        /*003c*/ 	.word	0x00000000
        /*0040*/ 	.short	0x0016
        /*0042*/ 	.short	0x006c
        /*0044*/ 	.byte	0x00, 0xf0, 0x11, 0x00


	//----- nvinfo : EIATTR_KPARAM_INFO
	.align		4
.L_25:
        /*0048*/ 	.byte	0x04, 0x17
        /*004a*/ 	.short	(.L_27 - .L_26)
.L_26:
        /*004c*/ 	.word	0x00000000
        /*0050*/ 	.short	0x0015
        /*0052*/ 	.short	0x0068
        /*0054*/ 	.byte	0x00, 0xf0, 0x11, 0x00


	//----- nvinfo : EIATTR_KPARAM_INFO
	.align		4
.L_27:
        /*0058*/ 	.byte	0x04, 0x17
        /*005a*/ 	.short	(.L_29 - .L_28)
.L_28:
        /*005c*/ 	.word	0x00000000
        /*0060*/ 	.short	0x0014
        /*0062*/ 	.short	0x0064
        /*0064*/ 	.byte	0x00, 0xf0, 0x11, 0x00


	//----- nvinfo : EIATTR_KPARAM_INFO
	.align		4
.L_29:
        /*0068*/ 	.byte	0x04, 0x17
        /*006a*/ 	.short	(.L_31 - .L_30)
.L_30:
        /*006c*/ 	.word	0x00000000
        /*0070*/ 	.short	0x0013
        /*0072*/ 	.short	0x0060
        /*0074*/ 	.byte	0x00, 0xf0, 0x11, 0x00


	//----- nvinfo : EIATTR_KPARAM_INFO
	.align		4
.L_31:
        /*0078*/ 	.byte	0x04, 0x17
        /*007a*/ 	.short	(.L_33 - .L_32)
.L_32:
        /*007c*/ 	.word	0x00000000
        /*0080*/ 	.short	0x0012
        /*0082*/ 	.short	0x005c
        /*0084*/ 	.byte	0x00, 0xf0, 0x11, 0x00


	//----- nvinfo : EIATTR_KPARAM_INFO
	.align		4
.L_33:
        /*0088*/ 	.byte	0x04, 0x17
        /*008a*/ 	.short	(.L_35 - .L_34)
.L_34:
        /*008c*/ 	.word	0x00000000
        /*0090*/ 	.short	0x0011
        /*0092*/ 	.short	0x0058
        /*0094*/ 	.byte	0x00, 0xf0, 0x11, 0x00


	//----- nvinfo : EIATTR_KPARAM_INFO
	.align		4
.L_35:
        /*0098*/ 	.byte	0x04, 0x17
        /*009a*/ 	.short	(.L_37 - .L_36)
.L_36:
        /*009c*/ 	.word	0x00000000
        /*00a0*/ 	.short	0x0010
        /*00a2*/ 	.short	0x0054
        /*00a4*/ 	.byte	0x00, 0xf0, 0x11, 0x00


	//----- nvinfo : EIATTR_KPARAM_INFO
	.align		4
.L_37:
        /*00a8*/ 	.byte	0x04, 0x17
        /*00aa*/ 	.short	(.L_39 - .L_38)
.L_38:
        /*00ac*/ 	.word	0x00000000
        /*00b0*/ 	.short	0x000f
        /*00b2*/ 	.short	0x0050
        /*00b4*/ 	.byte	0x00, 0xf0, 0x11, 0x00


	//----- nvinfo : EIATTR_KPARAM_INFO
	.align		4
.L_39:
        /*00b8*/ 	.byte	0x04, 0x17
        /*00ba*/ 	.short	(.L_41 - .L_40)
.L_40:
        /*00bc*/ 	.word	0x00000000
        /*00c0*/ 	.short	0x000e
        /*00c2*/ 	.short	0x004c
        /*00c4*/ 	.byte	0x00, 0xf0, 0x11, 0x00


	//----- nvinfo : EIATTR_KPARAM_INFO
	.align		4
.L_41:
        /*00c8*/ 	.byte	0x04, 0x17
        /*00ca*/ 	.short	(.L_43 - .L_42)
.L_42:
        /*00cc*/ 	.word	0x00000000
        /*00d0*/ 	.short	0x000d
        /*00d2*/ 	.short	0x0048
        /*00d4*/ 	.byte	0x00, 0xf0, 0x11, 0x00


	//----- nvinfo : EIATTR_KPARAM_INFO
	.align		4
.L_43:
        /*00d8*/ 	.byte	0x04, 0x17
        /*00da*/ 	.short	(.L_45 - .L_44)
.L_44:
        /*00dc*/ 	.word	0x00000000
        /*00e0*/ 	.short	0x000c
        /*00e2*/ 	.short	0x0044
        /*00e4*/ 	.byte	0x00, 0xf0, 0x11, 0x00


	//----- nvinfo : EIATTR_KPARAM_INFO
	.align		4
.L_45:
        /*00e8*/ 	.byte	0x04, 0x17
        /*00ea*/ 	.short	(.L_47 - .L_46)
.L_46:
        /*00ec*/ 	.word	0x00000000
        /*00f0*/ 	.short	0x000b
        /*00f2*/ 	.short	0x0040
        /*00f4*/ 	.byte	0x00, 0xf0, 0x11, 0x00


	//----- nvinfo : EIATTR_KPARAM_INFO
	.align		4
.L_47:
        /*00f8*/ 	.byte	0x04, 0x17
        /*00fa*/ 	.short	(.L_49 - .L_48)
.L_48:
        /*00fc*/ 	.word	0x00000000
        /*0100*/ 	.short	0x000a
        /*0102*/ 	.short	0x003c
        /*0104*/ 	.byte	0x00, 0xf0, 0x11, 0x00


	//----- nvinfo : EIATTR_KPARAM_INFO
	.align		4
.L_49:
        /*0108*/ 	.byte	0x04, 0x17
        /*010a*/ 	.short	(.L_51 - .L_50)
.L_50:
        /*010c*/ 	.word	0x00000000
        /*0110*/ 	.short	0x0009
        /*0112*/ 	.short	0x0038
        /*0114*/ 	.byte	0x00, 0xf0, 0x11, 0x00


	//----- nvinfo : EIATTR_KPARAM_INFO
	.align		4
.L_51:
        /*0118*/ 	.byte	0x04, 0x17
        /*011a*/ 	.short	(.L_53 - .L_52)
.L_52:
        /*011c*/ 	.word	0x00000000
        /*0120*/ 	.short	0x0008
        /*0122*/ 	.short	0x0034
        /*0124*/ 	.byte	0x00, 0xf0, 0x11, 0x00


	//----- nvinfo : EIATTR_KPARAM_INFO
	.align		4
.L_53:
        /*0128*/ 	.byte	0x04, 0x17
        /*012a*/ 	.short	(.L_55 - .L_54)
.L_54:
        /*012c*/ 	.word	0x00000000
        /*0130*/ 	.short	0x0007
        /*0132*/ 	.short	0x0030
        /*0134*/ 	.byte	0x00, 0xf0, 0x11, 0x00


	//----- nvinfo : EIATTR_KPARAM_INFO
	.align		4
.L_55:
        /*0138*/ 	.byte	0x04, 0x17
        /*013a*/ 	.short	(.L_57 - .L_56)
.L_56:
        /*013c*/ 	.word	0x00000000
        /*0140*/ 	.short	0x0006
        /*0142*/ 	.short	0x002c
        /*0144*/ 	.byte	0x00, 0xf0, 0x11, 0x00


	//----- nvinfo : EIATTR_KPARAM_INFO
	.align		4
.L_57:
        /*0148*/ 	.byte	0x04, 0x17
        /*014a*/ 	.short	(.L_59 - .L_58)
.L_58:
        /*014c*/ 	.word	0x00000000
        /*0150*/ 	.short	0x0005
        /*0152*/ 	.short	0x0028
        /*0154*/ 	.byte	0x00, 0xf0, 0x11, 0x00


	//----- nvinfo : EIATTR_KPARAM_INFO
	.align		4
.L_59:
        /*0158*/ 	.byte	0x04, 0x17
        /*015a*/ 	.short	(.L_61 - .L_60)
.L_60:
        /*015c*/ 	.word	0x00000000
        /*0160*/ 	.short	0x0004
        /*0162*/ 	.short	0x0020
        /*0164*/ 	.byte	0x00, 0xf4, 0x21, 0x00


	//----- nvinfo : EIATTR_KPARAM_INFO
	.align		4
.L_61:
        /*0168*/ 	.byte	0x04, 0x17
        /*016a*/ 	.short	(.L_63 - .L_62)
.L_62:
        /*016c*/ 	.word	0x00000000
        /*0170*/ 	.short	0x0003
        /*0172*/ 	.short	0x0018
        /*0174*/ 	.byte	0x00, 0xf4, 0x21, 0x00


	//----- nvinfo : EIATTR_KPARAM_INFO
	.align		4
.L_63:
        /*0178*/ 	.byte	0x04, 0x17
        /*017a*/ 	.short	(.L_65 - .L_64)
.L_64:
        /*017c*/ 	.word	0x00000000
        /*0180*/ 	.short	0x0002
        /*0182*/ 	.short	0x0010
        /*0184*/ 	.byte	0x00, 0xf4, 0x21, 0x00


	//----- nvinfo : EIATTR_KPARAM_INFO
	.align		4
.L_65:
        /*0188*/ 	.byte	0x04, 0x17
        /*018a*/ 	.short	(.L_67 - .L_66)
.L_66:
        /*018c*/ 	.word	0x00000000
        /*0190*/ 	.short	0x0001
        /*0192*/ 	.short	0x0008
        /*0194*/ 	.byte	0x00, 0xf4, 0x21, 0x00


	//----- nvinfo : EIATTR_KPARAM_INFO
	.align		4
.L_67:
        /*0198*/ 	.byte	0x04, 0x17
        /*019a*/ 	.short	(.L_69 - .L_68)
.L_68:
        /*019c*/ 	.word	0x00000000
        /*01a0*/ 	.short	0x0000
        /*01a2*/ 	.short	0x0000
        /*01a4*/ 	.byte	0x00, 0xf4, 0x21, 0x00


	//----- nvinfo : EIATTR_AT_ENTRY_FRAGMENTS
	.align		4
.L_69:
        /*01a8*/ 	.byte	0x04, 0x4f
        /*01aa*/ 	.short	(.L_71 - .L_70)


	//   ....[0]....
.L_70:
        /*01ac*/ 	.word	0x00000004


	//----- nvinfo : EIATTR_RESERVED_SMEM_USED
	.align		4
.L_71:
        /*01b0*/ 	.byte	0x01, 0x41
	.zero		2


	//----- nvinfo : EIATTR_SPARSE_MMA_MASK
	.align		4
        /*01b4*/ 	.byte	0x03, 0x50
        /*01b6*/ 	.short	0x0000


	//----- nvinfo : EIATTR_TCGEN05_1CTA_USED
	.align		4
        /*01b8*/ 	.byte	0x01, 0x51
	.zero		2


	//----- nvinfo : EIATTR_MAXREG_COUNT
	.align		4
        /*01bc*/ 	.byte	0x03, 0x1b
        /*01be*/ 	.short	0x00ff


	//----- nvinfo : EIATTR_NUM_BARRIERS
	.align		4
        /*01c0*/ 	.byte	0x02, 0x4c
        /*01c2*/ 	.byte	0x01
	.zero		1


	//----- nvinfo : EIATTR_ANNOTATIONS
	.align		4
        /*01c4*/ 	.byte	0x04, 0x55
        /*01c6*/ 	.short	(.L_73 - .L_72)


	//   ....[0]....
.L_72:
        /*01c8*/ 	.word	0x00000001
        /*01cc*/ 	.byte	0x70, 0x15, 0x00, 0x00, 0x01, 0x00, 0x00, 0x00, 0xb0, 0x15, 0x00, 0x00, 0x01, 0x00, 0x00, 0x00
        /* <DEDUP_REMOVED lines=44> */
        /*049c*/ 	.byte	0x70, 0xd4, 0x00, 0x00, 0x01, 0x00, 0x00, 0x00, 0xc0, 0xd4, 0x00, 0x00


	//----- nvinfo : EIATTR_INT_WARP_WIDE_INSTR_OFFSETS
	.align		4
.L_73:
        /*04a8*/ 	.byte	0x04, 0x31
        /*04aa*/ 	.short	(.L_75 - .L_74)


	//   ....[0]....
.L_74:
        /*04ac*/ 	.word	0x00001e70


	//   ....[1]....
        /*04b0*/ 	.word	0x00001e80


	//   ....[2]....
        /*04b4*/ 	.word	0x000028f0


	//   ....[3]....
        /*04b8*/ 	.word	0x00002ca0


	//   ....[4]....
        /*04bc*/ 	.word	0x00008ce0


	//   ....[5]....
        /*04c0*/ 	.word	0x0000f2b0


	//   ....[6]....
        /*04c4*/ 	.word	0x0000f300


	//----- nvinfo : EIATTR_COOP_GROUP_MASK_REGIDS
	.align		4
.L_75:
        /*04c8*/ 	.byte	0x04, 0x29
        /*04ca*/ 	.short	(.L_77 - .L_76)


	//   ....[0]....
.L_76:
        /*04cc*/ 	.word	0xffffffff


	//   ....[1]....
        /*04d0*/ 	.word	0xffffffff


	//   ....[2]....
        /*04d4*/ 	.word	0xffffffff


	//   ....[3]....
        /*04d8*/ 	.word	0xffffffff


	//   ....[4]....
        /*04dc*/ 	.word	0xffffffff


	//   ....[5]....
        /*04e0*/ 	.word	0xffffffff


	//   ....[6]....
        /*04e4*/ 	.word	0xffffffff


	//   ....[7]....
        /*04e8*/ 	.word	0xffffffff


	//----- nvinfo : EIATTR_COOP_GROUP_INSTR_OFFSETS
	.align		4
.L_77:
        /*04ec*/ 	.byte	0x04, 0x28
        /*04ee*/ 	.short	(.L_79 - .L_78)


	//   ....[0]....
.L_78:
        /*04f0*/ 	.word	0x00000070


	//   ....[1]....
        /*04f4*/ 	.word	0x00000330


	//   ....[2]....
        /*04f8*/ 	.word	0x00005070


	//   ....[3]....
        /*04fc*/ 	.word	0x000072a0


	//   ....[4]....
        /*0500*/ 	.word	0x0000a7a0


	//   ....[5]....
        /*0504*/ 	.word	0x0000b850


	//   ....[6]....
        /*0508*/ 	.word	0x0000f140


	//   ....[7]....
        /*050c*/ 	.word	0x0000f3b0


	//----- nvinfo : EIATTR_VRC_CTA_INIT_COUNT
	.align		4
.L_79:
        /*0510*/ 	.byte	0x02, 0x4a
        /*0512*/ 	.byte	0x80
	.zero		1


	//----- nvinfo : EIATTR_MBARRIER_INSTR_OFFSETS
	.align		4
        /*0514*/ 	.byte	0x04, 0x39
        /*0516*/ 	.short	(.L_81 - .L_80)


	//   ....[0]....
.L_80:
        /*0518*/ 	.word	0x000020e0
        /*051c*/ 	.word	0x000000ff
        /*0520*/ 	.word	0x00000000
        /*0524*/ 	.short	0x0100
        /*0526*/ 	.byte	0x0f
	.zero		1


	//   ....[1]....
        /*0528*/ 	.word	0x00002900
        /*052c*/ 	.word	0x000000ff
        /*0530*/ 	.word	0x00009008
        /*0534*/ 	.short	0x0100
        /*0536*/ 	.byte	0x0b
	.zero		1


	//   ....[2]....
        /*0538*/ 	.word	0x00002e80
        /*053c*/ 	.word	0x000000ff
        /*0540*/ 	.word	0x00004000
        /*0544*/ 	.short	0x0100
        /*0546*/ 	.byte	0x0b
	.zero		1


	//   ....[3]....
        /*0548*/ 	.word	0x000030b0
        /*054c*/ 	.word	0x000000ff
        /*0550*/ 	.word	0x00004000
        /*0554*/ 	.short	0x010a
        /*0556*/ 	.byte	0x0b
	.zero		1


	//   ....[4]....
        /*0558*/ 	.word	0x00003930
        /*055c*/ 	.word	0x000000ff
        /*0560*/ 	.word	0x00004000
        /*0564*/ 	.short	0x0108
        /*0566*/ 	.byte	0x0b
	.zero		1


	//   ....[5]....
        /*0568*/ 	.word	0x00008ed0
        /*056c*/ 	.word	0x000000ff
        /*0570*/ 	.word	0x00009010
        /*0574*/ 	.short	0x0100
        /*0576*/ 	.byte	0x0b
	.zero		1


	//   ....[6]....
        /*0578*/ 	.word	0x00009190
        /*057c*/ 	.word	0x000000ff
        /*0580*/ 	.word	0x00009010
        /*0584*/ 	.short	0x010a
        /*0586*/ 	.byte	0x0b
	.zero		1


	//   ....[7]....
        /*0588*/ 	.word	0x00009510
        /*058c*/ 	.word	0x000000ff
        /*0590*/ 	.word	0x00009010
        /*0594*/ 	.short	0x0108
        /*0596*/ 	.byte	0x0b
	.zero		1


	//   ....[8]....
        /*0598*/ 	.word	0x0000b1e0
        /*059c*/ 	.word	0x000000ff
        /*05a0*/ 	.word	0x00000000
        /*05a4*/ 	.short	0x010a
        /*05a6*/ 	.byte	0x0f
	.zero		1


	//   ....[9]....
        /*05a8*/ 	.word	0x0000d580
        /*05ac*/ 	.word	0x000000ff
        /*05b0*/ 	.word	0x00000000
        /*05b4*/ 	.short	0x010a
        /*05b6*/ 	.byte	0x0f
	.zero		1


	//   ....[10]....
        /*05b8*/ 	.word	0x0000d690
        /*05bc*/ 	.word	0x000000ff
        /*05c0*/ 	.word	0x00009000
        /*05c4*/ 	.short	0x0108
        /*05c6*/ 	.byte	0x0b
	.zero		1


	//   ....[11]....
        /*05c8*/ 	.word	0x0000d790
        /*05cc*/ 	.word	0x000000ff
        /*05d0*/ 	.word	0x00009008
        /*05d4*/ 	.short	0x0108
        /*05d6*/ 	.byte	0x0b
	.zero		1


	//   ....[12]....
        /*05d8*/ 	.word	0x0000f3d0
        /*05dc*/ 	.word	0x000000ff
        /*05e0*/ 	.word	0x00004000
        /*05e4*/ 	.short	0x010a
        /*05e6*/ 	.byte	0x0b
	.zero		1


	//   ....[13]....
        /*05e8*/ 	.word	0x0000f400
        /*05ec*/ 	.word	0x000000ff
        /*05f0*/ 	.word	0x00009010
        /*05f4*/ 	.short	0x010a
        /*05f6*/ 	.byte	0x0b
	.zero		1


	//   ....[14]....
        /*05f8*/ 	.word	0x0000f440
        /*05fc*/ 	.word	0x000000ff
        /*0600*/ 	.word	0x00000000
        /*0604*/ 	.short	0x010a
        /*0606*/ 	.byte	0x0f
	.zero		1


	//   ....[15]....
        /*0608*/ 	.word	0x0000f470
        /*060c*/ 	.word	0x000000ff
        /*0610*/ 	.word	0x00000000
        /*0614*/ 	.short	0x010a
        /*0616*/ 	.byte	0x0f
	.zero		1


	//----- nvinfo : EIATTR_NUM_MBARRIERS
	.align		4
.L_81:
        /*0618*/ 	.byte	0x03, 0x38
        /*061a*/ 	.short	0xffff


	//----- nvinfo : EIATTR_EXIT_INSTR_OFFSETS
	.align		4
        /*061c*/ 	.byte	0x04, 0x1c
        /*061e*/ 	.short	(.L_83 - .L_82)


	//   ....[0]....
.L_82:
        /*0620*/ 	.word	0x0000f3c0


	//----- nvinfo : EIATTR_REQNTID
	.align		4
.L_83:
        /*0624*/ 	.byte	0x04, 0x10
        /*0626*/ 	.short	(.L_85 - .L_84)
.L_84:
        /*0628*/ 	.word	0x00000080
        /*062c*/ 	.word	0x00000001
        /*0630*/ 	.word	0x00000001


	//----- nvinfo : EIATTR_CRS_STACK_SIZE
	.align		4
.L_85:
        /*0634*/ 	.byte	0x04, 0x1e
        /*0636*/ 	.short	(.L_87 - .L_86)
.L_86:
        /*0638*/ 	.word	0x00000000


	//----- nvinfo : EIATTR_CBANK_PARAM_SIZE
	.align		4
.L_87:
        /*063c*/ 	.byte	0x03, 0x19
        /*063e*/ 	.short	0x0088


	//----- nvinfo : EIATTR_PARAM_CBANK
	.align		4
        /*0640*/ 	.byte	0x04, 0x0a
        /*0642*/ 	.short	(.L_89 - .L_88)
	.align		4
.L_88:
        /*0644*/ 	.word	index@(.nv.constant0.attn_fwd)
        /*0648*/ 	.short	0x0380
        /*064a*/ 	.short	0x0088


	//----- nvinfo : EIATTR_SW_WAR
	.align		4
.L_89:
        /*064c*/ 	.byte	0x04, 0x36
        /*064e*/ 	.short	(.L_91 - .L_90)
.L_90:
        /*0650*/ 	.word	0x00000008
.L_91:


//--------------------- .nv.compat                --------------------------
	.section	.nv.compat,"",@"SHT_CUDA_COMPAT_INFO"
	.align	4
        /*0000*/ 	.byte	0x02, 0x02, 0x02, 0x00, 0x02, 0x05, 0x05, 0x00, 0x02, 0x03, 0x00, 0x00, 0x02, 0x06, 0x01, 0x00


//--------------------- .nv.callgraph             --------------------------
	.section	.nv.callgraph,"",@"SHT_CUDA_CALLGRAPH"
	.align	4
	.sectionentsize	8
	.align		4
        /*0000*/ 	.word	0x00000000
	.align		4
        /*0004*/ 	.word	0xffffffff
	.align		4
        /*0008*/ 	.word	0x00000000
	.align		4
        /*000c*/ 	.word	0xfffffffe
	.align		4
        /*0010*/ 	.word	0x00000000
	.align		4
        /*0014*/ 	.word	0xfffffffd
	.align		4
        /*0018*/ 	.word	0x00000000
	.align		4
        /*001c*/ 	.word	0xfffffffc


//--------------------- .nv.constant4             --------------------------
	.section	.nv.constant4,"a",@progbits
	.align	8
	.align		8
.nv.constant4:
        /*0000*/ 	.dword	_$_str


//--------------------- .text.attn_fwd            --------------------------
	.section	.text.attn_fwd,"ax",@progbits
	.align	128
        .global         attn_fwd
        .type           attn_fwd,@function
        .size           attn_fwd,(.L_x_27 - attn_fwd)
        .other          attn_fwd,@"STO_CUDA_ENTRY STV_DEFAULT"
attn_fwd:
.text.attn_fwd:
[----:B------:R-:W0:Y:S01]  /*0000*/  LDC R1, c[0x0][0x37c] ;  /* 0x0000df00ff017b82 */ /* 0x000e220000000800 */
[----:B------:R-:W1:Y:S01]  /*0010*/  S2R R0, SR_TID.X ;  /* 0x0000000000007919 */ /* 0x000e620000002100 */
[----:B0-----:R-:W-:Y:S01]  /*0020*/  VIADD R1, R1, 0xfffffea0 ;  /* 0xfffffea001017836 */ /* 0x001fe20000000000 */
[----:B-1----:R-:W-:-:S13]  /*0030*/  ISETP.GE.U32.AND P0, PT, R0, 0x20, PT ;  /* 0x000000200000780c */ /* 0x002fda0003f06070 */
[----:B------:R-:W-:Y:S02]  /*0040*/  VOTEU.ANY UP1, P0 ;  /* 0x0000000000ff7886 */ /* 0x000fe40000020100 */
[----:B------:R-:W-:Y:S05]  /*0050*/  BRA.U UP1, `(.L_x_0) ;  /* 0x0000000101b87547 */ /* 0x000fea000b800000 */
[----:B------:R-:W0:Y:S01]  /*0060*/  S2UR UR6, SR_CgaCtaId ;  /* 0x00000000000679c3 */ /* 0x000e220000008800 */
[----:B------:R-:W-:Y:S01]  /*0070*/  NOP ;  /* 0x0000000000007918 */ /* 0x000fe20000000000 */
[----:B------:R-:W-:Y:S02]  /*0080*/  UMOV UR4, 0x40 ;  /* 0x0000004000047882 */ /* 0x000fe40000000000 */
[----:B0-----:R-:W-:-:S09]  /*0090*/  ULEA UR4, UR6, UR4, 0x18 ;  /* 0x0000000406047291 */ /* 0x001fd2000f8ec0ff */
[----:B------:R-:W0:Y:S01]  /*00a0*/  LDS.U8 R0, [UR4] ;  /* 0x00000004ff007984 */ /* 0x000e220008000000 */
[----:B------:R-:W-:Y:S02]  /*00b0*/  UMOV UR4, 0x400 ;  /* 0x0000040000047882 */ /* 0x000fe40000000000 */
[----:B------:R-:W-:Y:S01]  /*00c0*/  ULEA UR4, UR6, UR4, 0x18 ;  /* 0x0000000406047291 */ /* 0x000fe2000f8ec0ff */
[----:B0-----:R-:W-:-:S13]  /*00d0*/  ISETP.NE.AND P0, PT, R0, RZ, PT ;  /* 0x000000ff0000720c */ /* 0x001fda0003f05270 */
[----:B------:R-:W-:Y:S05]  /*00e0*/  @P0 BRA `(.L_x_1) ;  /* 0x00000000007c0947 */ /* 0x000fea0003800000 */
[----:B------:R-:W-:-:S13]  /*00f0*/  ELECT P0, URZ, PT ;  /* 0x0000000000ff782f */ /* 0x000fda0003800000 */
[----:B------:R-:W-:Y:S05]  /*0100*/  @!P0 BRA `(.L_x_2) ;  /* 0x0000000000848947 */ /* 0x000fea0003800000 */
[----:B------:R-:W-:Y:S01]  /*0110*/  UMOV UR5, 0x4 ;  /* 0x0000000400057882 */ /* 0x000fe20000000000 */
[----:B------:R-:W-:Y:S02]  /*0120*/  IMAD.MOV.U32 R4, RZ, RZ, 0x1 ;  /* 0x00000001ff047424 */ /* 0x000fe400078e00ff */
[----:B------:R-:W-:Y:S02]  /*0130*/  IMAD.MOV.U32 R5, RZ, RZ, 0xf ;  /* 0x0000000fff057424 */ /* 0x000fe400078e00ff */
[----:B------:R-:W-:Y:S04]  /*0140*/  DEPBAR.LE SB0, 0x36 ;  /* 0x00008d800000791a */ /* 0x000fe80000000000 */
[----:B------:R-:W0:Y:S02]  /*0150*/  UTCATOMSWS.FIND_AND_SET.ALIGN UP0, UR5, UR5 ;  /* 0x00000005000575e3 */ /* 0x000e240008000800 */
[----:B0-----:R-:W-:-:S04]  /*0160*/  PLOP3.LUT P0, PT, PT, PT, UP0, 0x80, 0x8 ;  /* 0x000000000008781c */ /* 0x001fc80003f0f008 */
[----:B------:R-:W-:-:S04]  /*0170*/  SEL R0, RZ, 0xffffffff, !P0 ;  /* 0xffffffffff007807 */ /* 0x000fc80004000000 */
[----:B------:R-:W-:Y:S01]  /*0180*/  ISETP.NE.AND P0, PT, R0, RZ, PT ;  /* 0x000000ff0000720c */ /* 0x000fe20003f05270 */
[----:B------:R-:W-:-:S12]  /*0190*/  IMAD.U32 R0, RZ, RZ, UR5 ;  /* 0x00000005ff007e24 */ /* 0x000fd8000f8e00ff */
[----:B------:R-:W-:Y:S05]  /*01a0*/  @P0 BRA `(.L_x_3) ;  /* 0x0000000000240947 */ /* 0x000fea0003800000 */
.L_x_4:
[----:B------:R-:W-:Y:S05]  /*01b0*/  NANOSLEEP 0x64 ;  /* 0x000000640000795d */ /* 0x000fea0003800000 */
[----:B------:R-:W-:-:S05]  /*01c0*/  UMOV UR5, 0x4 ;  /* 0x0000000400057882 */ /* 0x000fca0000000000 */
[----:B------:R-:W-:Y:S04]  /*01d0*/  DEPBAR.LE SB0, 0x36 ;  /* 0x00008d800000791a */ /* 0x000fe80000000000 */
[----:B------:R-:W0:Y:S02]  /*01e0*/  UTCATOMSWS.FIND_AND_SET.ALIGN UP0, UR5, UR5 ;  /* 0x00000005000575e3 */ /* 0x000e240008000800 */
[----:B0-----:R-:W-:-:S04]  /*01f0*/  PLOP3.LUT P0, PT, PT, PT, UP0, 0x80, 0x8 ;  /* 0x000000000008781c */ /* 0x001fc80003f0f008 */
[----:B------:R-:W-:-:S04]  /*0200*/  SEL R0, RZ, 0xffffffff, !P0 ;  /* 0xffffffffff007807 */ /* 0x000fc80004000000 */
[----:B------:R-:W-:Y:S01]  /*0210*/  ISETP.NE.AND P0, PT, R0, RZ, PT ;  /* 0x000000ff0000720c */ /* 0x000fe20003f05270 */
[----:B------:R-:W-:-:S12]  /*0220*/  IMAD.U32 R0, RZ, RZ, UR5 ;  /* 0x00000005ff007e24 */ /* 0x000fd8000f8e00ff */
[----:B------:R-:W-:Y:S05]  /*0230*/  @!P0 BRA `(.L_x_4) ;  /* 0xfffffffc00dc8947 */ /* 0x000fea000383ffff */
.L_x_3:
[C---:B------:R-:W-:Y:S01]  /*0240*/  VIADD R3, R0.reuse, 0x10 ;  /* 0x0000001000037836 */ /* 0x040fe20000000000 */
[----:B------:R-:W-:Y:S01]  /*0250*/  UMOV UR5, 0x50 ;  /* 0x0000005000057882 */ /* 0x000fe20000000000 */
[----:B------:R-:W-:Y:S01]  /*0260*/  SHF.L.U32 R2, R5, R0, RZ ;  /* 0x0000000005027219 */ /* 0x000fe200000006ff */
[----:B------:R-:W-:Y:S01]  /*0270*/  ULEA UR5, UR6, UR5, 0x18 ;  /* 0x0000000506057291 */ /* 0x000fe2000f8ec0ff */
[----:B------:R-:W-:Y:S01]  /*0280*/  IMAD.SHL.U32 R0, R0, 0x20, RZ ;  /* 0x0000002000007824 */ /* 0x000fe200078e00ff */
[----:B------:R-:W-:-:S04]  /*0290*/  SHF.L.U32 R3, R4, R3, RZ ;  /* 0x0000000304037219 */ /* 0x000fc800000006ff */
[----:B------:R-:W-:-:S05]  /*02a0*/  LOP3.LUT R2, R3, R2, RZ, 0xfc, !PT ;  /* 0x0000000203027212 */ /* 0x000fca00078efcff */
[----:B------:R0:W-:Y:S04]  /*02b0*/  ATOMS.OR RZ, [UR5], R2 ;  /* 0x00000002ffff798c */ /* 0x0001e8000b000005 */
[----:B------:R0:W-:Y:S01]  /*02c0*/  STS [UR4], R0 ;  /* 0x00000000ff007988 */ /* 0x0001e20008000804 */
[----:B------:R-:W-:Y:S05]  /*02d0*/  BRA `(.L_x_2) ;  /* 0x0000000000107947 */ /* 0x000fea0003800000 */
.L_x_1:
[----:B------:R-:W-:Y:S01]  /*02e0*/  IMAD.MOV.U32 R0, RZ, RZ, -0x1 ;  /* 0xffffffffff007424 */ /* 0x000fe200078e00ff */
[----:B------:R-:W-:-:S04]  /*02f0*/  MOV R2, 0x320 ;  /* 0x0000032000027802 */ /* 0x000fc80000000f00 */
[----:B------:R0:W-:Y:S03]  /*0300*/  STS [UR4], R0 ;  /* 0x00000000ff007988 */ /* 0x0001e60008000804 */
[----:B0-----:R-:W-:Y:S05]  /*0310*/  CALL.REL.NOINC `($__internal_1_$__cuda_sm10x_tcgen05_guardrail_trap_phase_invalid_during_alloc) ;  /* 0x000000f0006c7944 */ /* 0x001fea0003c00000 */
.L_x_2:
[----:B------:R-:W-:Y:S05]  /*0320*/  WARPSYNC.ALL ;  /* 0x0000000000007948 */ /* 0x000fea0003800000 */
[----:B------:R-:W-:Y:S01]  /*0330*/  NOP ;  /* 0x0000000000007918 */ /* 0x000fe20000000000 */
.L_x_0:
[----:B------:R-:W1:Y:S01]  /*0340*/  S2UR UR22, SR_CTAID.X ;  /* 0x00000000001679c3 */ /* 0x000e620000002500 */
[----:B------:R-:W2:Y:S01]  /*0350*/  S2R R73, SR_TID.X ;  /* 0x0000000000497919 */ /* 0x000ea20000002100 */
[----:B------:R-:W3:Y:S01]  /*0360*/  LDCU.64 UR4, c[0x0][0x3b0] ;  /* 0x00007600ff0477ac */ /* 0x000ee20008000a00 */
[----:B------:R-:W-:Y:S01]  /*0370*/  UMOV UR11, 0x400 ;  /* 0x00000400000b7882 */ /* 0x000fe20000000000 */
[----:B------:R-:W4:Y:S04]  /*0380*/  LDCU.64 UR26, c[0x0][0x358] ;  /* 0x00006b00ff1a77ac */ /* 0x000f280008000a00 */
[----:B------:R-:W0:Y:S08]  /*0390*/  S2UR UR6, SR_CgaCtaId ;  /* 0x00000000000679c3 */ /* 0x000e300000008800 */
[----:B------:R-:W3:Y:S08]  /*03a0*/  S2UR UR10, SR_CTAID.Y ;  /* 0x00000000000a79c3 */ /* 0x000ef00000002600 */
[----:B------:R-:W4:Y:S01]  /*03b0*/  LDC R49, c[0x0][0x3b8] ;  /* 0x0000ee00ff317b82 */ /* 0x000f220000000800 */
[----:B-1----:R-:W-:-:S06]  /*03c0*/  USHF.L.U32 UR22, UR22, 0x6, URZ ;  /* 0x0000000616167899 */ /* 0x002fcc00080006ff */
[----:B0-----:R-:W-:Y:S01]  /*03d0*/  IMAD.U32 R0, RZ, RZ, UR22 ;  /* 0x00000016ff007e24 */ /* 0x001fe2000f8e00ff */
[----:B------:R-:W0:Y:S01]  /*03e0*/  LDC.64 R4, c[0x0][0x380] ;  /* 0x0000e000ff047b82 */ /* 0x000e220000000a00 */
[----:B------:R-:W-:-:S07]  /*03f0*/  ULEA UR11, UR6, UR11, 0x18 ;  /* 0x0000000b060b7291 */ /* 0x000fce000f8ec0ff */
[----:B------:R-:W-:Y:S01]  /*0400*/  BAR.SYNC.DEFER_BLOCKING 0x0 ;  /* 0x0000000000007b1d */ /* 0x000fe20000010000 */
[--C-:B--2---:R-:W-:Y:S02]  /*0410*/  SHF.R.U32.HI R46, RZ, 0x6, R73.reuse ;  /* 0x00000006ff2e7819 */ /* 0x104fe40000011649 */
[----:B------:R-:W-:Y:S02]  /*0420*/  LOP3.LUT R2, R0, 0x3f, R73, 0xf8, !PT ;  /* 0x0000003f00027812 */ /* 0x000fe400078ef849 */
[----:B------:R-:W-:Y:S01]  /*0430*/  SGXT.U32 R46, R46, 0x1 ;  /* 0x000000012e2e781a */ /* 0x000fe20000000000 */
[----:B---3--:R-:W-:Y:S02]  /*0440*/  UIMAD UR4, UR10, UR4, URZ ;  /* 0x000000040a0472a4 */ /* 0x008fe4000f8e02ff */
[----:B------:R-:W1:Y:S01]  /*0450*/  LDC.64 R180, c[0x0][0x3c0] ;  /* 0x0000f000ffb47b82 */ /* 0x000e620000000a00 */
[----:B------:R-:W-:Y:S01]  /*0460*/  IMAD R3, R2, UR5, RZ ;  /* 0x0000000502037c24 */ /* 0x000fe2000f8e02ff */
[----:B------:R-:W-:Y:S01]  /*0470*/  USHF.R.S32.HI UR5, URZ, 0x1f, UR4 ;  /* 0x0000001fff057899 */ /* 0x000fe20008011404 */
[----:B----4-:R-:W-:-:S04]  /*0480*/  IMAD R0, R46, R49, RZ ;  /* 0x000000312e007224 */ /* 0x010fc800078e02ff */
[----:B------:R-:W-:Y:S01]  /*0490*/  IMAD R2, R49, 0x2, R0 ;  /* 0x0000000231027824 */ /* 0x000fe200078e0200 */
[----:B0-----:R-:W-:Y:S01]  /*04a0*/  IADD3 R45, P0, P1, R3, UR4, R4 ;  /* 0x00000004032d7c10 */ /* 0x001fe2000f91e004 */
[----:B------:R-:W0:Y:S01]  /*04b0*/  LDCU UR4, c[0x0][0x3c8] ;  /* 0x00007900ff0477ac */ /* 0x000e220008000800 */
[----:B------:R-:W2:Y:S01]  /*04c0*/  LDS R51, [UR11] ;  /* 0x0000000bff337984 */ /* 0x000ea20008000800 */
[----:B------:R-:W-:Y:S01]  /*04d0*/  SHF.R.S32.HI R4, RZ, 0x1f, R3 ;  /* 0x0000001fff047819 */ /* 0x000fe20000011403 */
[----:B------:R-:W-:-:S03]  /*04e0*/  IMAD R3, R49, 0x2, R2 ;  /* 0x0000000231037824 */ /* 0x000fc600078e0202 */
[----:B------:R-:W-:Y:S02]  /*04f0*/  IADD3.X R47, PT, PT, R4, UR5, R5, P0, P1 ;  /* 0x00000005042f7c10 */ /* 0x000fe400087e2405 */
[-C--:B------:R-:W-:Y:S02]  /*0500*/  IADD3 R4, P0, PT, R0, R45.reuse, RZ ;  /* 0x0000002d00047210 */ /* 0x080fe40007f1e0ff */
[----:B------:R-:W-:Y:S02]  /*0510*/  IADD3 R6, P1, PT, R2, R45, RZ ;  /* 0x0000002d02067210 */ /* 0x000fe40007f3e0ff */
[----:B------:R-:W-:Y:S01]  /*0520*/  LEA.HI R48, R73, 0xe, RZ, 0x1a ;  /* 0x0000000e49307811 */ /* 0x000fe200078fd0ff */
[----:B------:R-:W-:Y:S01]  /*0530*/  IMAD R14, R49, 0x2, R3 ;  /* 0x00000002310e7824 */ /* 0x000fe200078e0203 */
[----:B------:R-:W-:Y:S01]  /*0540*/  LEA.HI.X.SX32 R5, R0, R47, 0x1, P0 ;  /* 0x0000002f00057211 */ /* 0x000fe200000f0eff */
[----:B------:R-:W-:Y:S01]  /*0550*/  BAR.SYNC.DEFER_BLOCKING 0x0 ;  /* 0x0000000000007b1d */ /* 0x000fe20000010000 */
[----:B------:R-:W-:-:S02]  /*0560*/  IADD3 R8, P0, PT, R3, R45, RZ ;  /* 0x0000002d03087210 */ /* 0x000fc40007f1e0ff */
[C---:B------:R-:W-:Y:S01]  /*0570*/  LEA.HI R50, R73.reuse, 0x1e, RZ, 0x1a ;  /* 0x0000001e49327811 */ /* 0x040fe200078fd0ff */
[----:B------:R-:W-:Y:S01]  /*0580*/  IMAD R13, R48, R49, RZ ;  /* 0x00000031300d7224 */ /* 0x000fe200078e02ff */
[----:B------:R-:W-:Y:S02]  /*0590*/  LEA.HI.X.SX32 R7, R2, R47, 0x1, P1 ;  /* 0x0000002f02077211 */ /* 0x000fe400008f0eff */
[----:B------:R-:W-:Y:S01]  /*05a0*/  LEA.HI R52, R73, 0x2e, RZ, 0x1a ;  /* 0x0000002e49347811 */ /* 0x000fe200078fd0ff */
[----:B------:R-:W-:Y:S01]  /*05b0*/  IMAD R15, R50, R49, RZ ;  /* 0x00000031320f7224 */ /* 0x000fe200078e02ff */
[----:B------:R-:W-:Y:S02]  /*05c0*/  LEA.HI.X.SX32 R9, R3, R47, 0x1, P0 ;  /* 0x0000002f03097211 */ /* 0x000fe400000f0eff */
[----:B------:R-:W-:Y:S02]  /*05d0*/  IADD3 R10, P0, PT, R14, R45, RZ ;  /* 0x0000002d0e0a7210 */ /* 0x000fe40007f1e0ff */
[----:B------:R-:W-:-:S02]  /*05e0*/  LEA.HI R54, R73, 0x3e, RZ, 0x1a ;  /* 0x0000003e49367811 */ /* 0x000fc400078fd0ff */
[----:B------:R-:W-:Y:S02]  /*05f0*/  IADD3 R12, P1, PT, R13, R45, RZ ;  /* 0x0000002d0d0c7210 */ /* 0x000fe40007f3e0ff */
[----:B------:R-:W-:Y:S02]  /*0600*/  LEA.HI.X.SX32 R11, R14, R47, 0x1, P0 ;  /* 0x0000002f0e0b7211 */ /* 0x000fe400000f0eff */
[----:B------:R-:W-:Y:S01]  /*0610*/  IADD3 R20, P0, PT, R15, R45, RZ ;  /* 0x0000002d0f147210 */ /* 0x000fe20007f1e0ff */
[----:B------:R3:W5:Y:S01]  /*0620*/  LDG.E.U8 R2, desc[UR26][R6.64] ;  /* 0x0000001a06027981 */ /* 0x000762000c1e1100 */
[----:B------:R-:W-:-:S03]  /*0630*/  LEA.HI.X.SX32 R13, R13, R47, 0x1, P1 ;  /* 0x0000002f0d0d7211 */ /* 0x000fc600008f0eff */
[----:B------:R4:W5:Y:S04]  /*0640*/  LDG.E.U8 R3, desc[UR26][R8.64] ;  /* 0x0000001a08037981 */ /* 0x000968000c1e1100 */
[----:B------:R0:W5:Y:S01]  /*0650*/  LDG.E.U8 R0, desc[UR26][R4.64] ;  /* 0x0000001a04007981 */ /* 0x000162000c1e1100 */
[----:B---3--:R-:W-:Y:S01]  /*0660*/  IMAD R6, R52, R49, RZ ;  /* 0x0000003134067224 */ /* 0x008fe200078e02ff */
[----:B------:R-:W-:Y:S02]  /*0670*/  LEA.HI.X.SX32 R21, R15, R47, 0x1, P0 ;  /* 0x0000002f0f157211 */ /* 0x000fe400000f0eff */
[----:B------:R-:W5:Y:S01]  /*0680*/  LDG.E.U8 R7, desc[UR26][R12.64] ;  /* 0x0000001a0c077981 */ /* 0x000f62000c1e1100 */
[----:B----4-:R-:W-:Y:S01]  /*0690*/  IMAD R8, R54, R49, RZ ;  /* 0x0000003136087224 */ /* 0x010fe200078e02ff */
[----:B------:R-:W-:-:S02]  /*06a0*/  IADD3 R22, P1, PT, R6, R45, RZ ;  /* 0x0000002d06167210 */ /* 0x000fc40007f3e0ff */
[----:B------:R-:W5:Y:S01]  /*06b0*/  LDG.E.U8 R9, desc[UR26][R20.64] ;  /* 0x0000001a14097981 */ /* 0x000f62000c1e1100 */
[C---:B0-----:R-:W-:Y:S01]  /*06c0*/  IMAD R4, R49.reuse, 0x2, R14 ;  /* 0x0000000231047824 */ /* 0x041fe200078e020e */
[----:B------:R-:W-:Y:S02]  /*06d0*/  IADD3 R24, P0, PT, R8, R45, RZ ;  /* 0x0000002d08187210 */ /* 0x000fe40007f1e0ff */
[----:B------:R0:W5:Y:S01]  /*06e0*/  LDG.E.U8 R5, desc[UR26][R10.64] ;  /* 0x0000001a0a057981 */ /* 0x000162000c1e1100 */
[-C--:B------:R-:W-:Y:S01]  /*06f0*/  LEA.HI.X.SX32 R23, R6, R47.reuse, 0x1, P1 ;  /* 0x0000002f06177211 */ /* 0x080fe200008f0eff */
[C---:B------:R-:W-:Y:S01]  /*0700*/  IMAD R6, R49.reuse, 0x2, R4 ;  /* 0x0000000231067824 */ /* 0x040fe200078e0204 */
[----:B------:R-:W-:Y:S02]  /*0710*/  LEA.HI.X.SX32 R25, R8, R47, 0x1, P0 ;  /* 0x0000002f08197211 */ /* 0x000fe400000f0eff */
[----:B------:R-:W-:Y:S01]  /*0720*/  IADD3 R14, P0, PT, R4, R45, RZ ;  /* 0x0000002d040e7210 */ /* 0x000fe20007f1e0ff */
[----:B------:R-:W-:-:S02]  /*0730*/  IMAD R8, R49, 0x2, R6 ;  /* 0x0000000231087824 */ /* 0x000fc400078e0206 */
[----:B------:R3:W5:Y:S01]  /*0740*/  LDG.E.U8 R13, desc[UR26][R24.64] ;  /* 0x0000001a180d7981 */ /* 0x000762000c1e1100 */
[----:B------:R-:W-:Y:S01]  /*0750*/  LEA.HI.X.SX32 R15, R4, R47, 0x1, P0 ;  /* 0x0000002f040f7211 */ /* 0x000fe200000f0eff */
[C---:B0-----:R-:W-:Y:S01]  /*0760*/  IMAD R10, R49.reuse, 0x4, R8 ;  /* 0x00000004310a7824 */ /* 0x041fe200078e0208 */
[C---:B------:R-:W-:Y:S01]  /*0770*/  IADD3 R16, P0, PT, R6.reuse, R45, RZ ;  /* 0x0000002d06107210 */ /* 0x040fe20007f1e0ff */
[----:B------:R-:W5:Y:S02]  /*0780*/  LDG.E.U8 R11, desc[UR26][R22.64] ;  /* 0x0000001a160b7981 */ /* 0x000f64000c1e1100 */
[C---:B------:R-:W-:Y:S01]  /*0790*/  IMAD R12, R49.reuse, 0x2, R10 ;  /* 0x00000002310c7824 */ /* 0x040fe200078e020a */
[----:B------:R-:W-:Y:S01]  /*07a0*/  LEA.HI.X.SX32 R17, R6, R47, 0x1, P0 ;  /* 0x0000002f06117211 */ /* 0x000fe200000f0eff */
[----:B------:R0:W5:Y:S01]  /*07b0*/  LDG.E.U8 R4, desc[UR26][R14.64] ;  /* 0x0000001a0e047981 */ /* 0x000162000c1e1100 */
[----:B------:R-:W-:Y:S01]  /*07c0*/  IADD3 R18, P0, PT, R8, R45, RZ ;  /* 0x0000002d08127210 */ /* 0x000fe20007f1e0ff */
[----:B------:R-:W-:-:S02]  /*07d0*/  IMAD R26, R49, 0x2, R12 ;  /* 0x00000002311a7824 */ /* 0x000fc400078e020c */
[----:B------:R4:W5:Y:S01]  /*07e0*/  LDG.E.U8 R6, desc[UR26][R16.64] ;  /* 0x0000001a10067981 */ /* 0x000962000c1e1100 */
[----:B------:R-:W-:Y:S02]  /*07f0*/  LEA.HI.X.SX32 R19, R8, R47, 0x1, P0 ;  /* 0x0000002f08137211 */ /* 0x000fe400000f0eff */
[-C--:B------:R-:W-:Y:S01]  /*0800*/  IADD3 R20, P0, PT, R10, R45.reuse, RZ ;  /* 0x0000002d0a147210 */ /* 0x080fe20007f1e0ff */
[C---:B------:R-:W-:Y:S01]  /*0810*/  IMAD R27, R49.reuse, 0x2, R26 ;  /* 0x00000002311b7824 */ /* 0x040fe200078e021a */
[----:B---3--:R-:W-:Y:S01]  /*0820*/  IADD3 R24, P1, PT, R26, R45, RZ ;  /* 0x0000002d1a187210 */ /* 0x008fe20007f3e0ff */
[----:B------:R3:W5:Y:S01]  /*0830*/  LDG.E.U8 R8, desc[UR26][R18.64] ;  /* 0x0000001a12087981 */ /* 0x000762000c1e1100 */
[----:B------:R-:W-:Y:S01]  /*0840*/  LEA.HI.X.SX32 R21, R10, R47, 0x1, P0 ;  /* 0x0000002f0a157211 */ /* 0x000fe200000f0eff */
[C---:B0-----:R-:W-:Y:S01]  /*0850*/  IMAD R15, R49.reuse, 0x2, R27 ;  /* 0x00000002310f7824 */ /* 0x041fe200078e021b */
[----:B------:R-:W-:Y:S02]  /*0860*/  IADD3 R22, P0, PT, R12, R45, RZ ;  /* 0x0000002d0c167210 */ /* 0x000fe40007f1e0ff */
[-C--:B------:R-:W-:Y:S01]  /*0870*/  LEA.HI.X.SX32 R25, R26, R47.reuse, 0x1, P1 ;  /* 0x0000002f1a197211 */ /* 0x080fe200008f0eff */
[----:B----4-:R-:W-:Y:S01]  /*0880*/  IMAD R16, R49, 0x2, R15 ;  /* 0x0000000231107824 */ /* 0x010fe200078e020f */
[----:B------:R-:W-:Y:S01]  /*0890*/  LEA.HI.X.SX32 R23, R12, R47, 0x1, P0 ;  /* 0x0000002f0c177211 */ /* 0x000fe200000f0eff */
[----:B------:R0:W5:Y:S01]  /*08a0*/  LDG.E.U8 R10, desc[UR26][R20.64] ;  /* 0x0000001a140a7981 */ /* 0x000162000c1e1100 */
[----:B------:R-:W-:Y:S01]  /*08b0*/  IADD3 R26, P0, PT, R27, R45, RZ ;  /* 0x0000002d1b1a7210 */ /* 0x000fe20007f1e0ff */
[----:B------:R-:W-:-:S02]  /*08c0*/  IMAD R17, R49, 0x2, R16 ;  /* 0x0000000231117824 */ /* 0x000fc400078e0210 */
[----:B------:R4:W5:Y:S01]  /*08d0*/  LDG.E.U8 R12, desc[UR26][R22.64] ;  /* 0x0000001a160c7981 */ /* 0x000962000c1e1100 */
[----:B------:R-:W-:Y:S02]  /*08e0*/  LEA.HI.X.SX32 R27, R27, R47, 0x1, P0 ;  /* 0x0000002f1b1b7211 */ /* 0x000fe400000f0eff */
[----:B------:R-:W-:Y:S01]  /*08f0*/  IADD3 R28, P0, PT, R15, R45, RZ ;  /* 0x0000002d0f1c7210 */ /* 0x000fe20007f1e0ff */
[----:B---3--:R-:W-:Y:S01]  /*0900*/  IMAD R18, R49, 0x4, R17 ;  /* 0x0000000431127824 */ /* 0x008fe200078e0211 */
[----:B------:R-:W5:Y:S02]  /*0910*/  LDG.E.U8 R14, desc[UR26][R24.64] ;  /* 0x0000001a180e7981 */ /* 0x000f64000c1e1100 */
[----:B------:R-:W-:Y:S02]  /*0920*/  LEA.HI.X.SX32 R29, R15, R47, 0x1, P0 ;  /* 0x0000002f0f1d7211 */ /* 0x000fe400000f0eff */
[C---:B0-----:R-:W-:Y:S01]  /*0930*/  IADD3 R20, P0, PT, R16.reuse, R45, RZ ;  /* 0x0000002d10147210 */ /* 0x041fe20007f1e0ff */
[----:B------:R-:W-:Y:S01]  /*0940*/  IMAD R19, R49, 0x2, R18 ;  /* 0x0000000231137824 */ /* 0x000fe200078e0212 */
[----:B------:R0:W5:Y:S02]  /*0950*/  LDG.E.U8 R15, desc[UR26][R26.64] ;  /* 0x0000001a1a0f7981 */ /* 0x000164000c1e1100 */
[----:B------:R-:W-:-:S02]  /*0960*/  LEA.HI.X.SX32 R21, R16, R47, 0x1, P0 ;  /* 0x0000002f10157211 */ /* 0x000fc400000f0eff */
[CC--:B----4-:R-:W-:Y:S01]  /*0970*/  IADD3 R22, P0, PT, R18.reuse, R45.reuse, RZ ;  /* 0x0000002d12167210 */ /* 0x0d0fe20007f1e0ff */
[----:B------:R3:W5:Y:S01]  /*0980*/  LDG.E.U8 R16, desc[UR26][R28.64] ;  /* 0x0000001a1c107981 */ /* 0x000762000c1e1100 */
[----:B------:R-:W-:Y:S01]  /*0990*/  IADD3 R30, P1, PT, R17, R45, RZ ;  /* 0x0000002d111e7210 */ /* 0x000fe20007f3e0ff */
[----:B0-----:R-:W-:Y:S01]  /*09a0*/  IMAD R27, R49, 0x2, R19 ;  /* 0x00000002311b7824 */ /* 0x001fe200078e0213 */
[----:B------:R-:W-:Y:S02]  /*09b0*/  LEA.HI.X.SX32 R23, R18, R47, 0x1, P0 ;  /* 0x0000002f12177211 */ /* 0x000fe400000f0eff */
[----:B------:R-:W-:Y:S01]  /*09c0*/  IADD3 R24, P0, PT, R19, R45, RZ ;  /* 0x0000002d13187210 */ /* 0x000fe20007f1e0ff */
[----:B------:R-:W-:Y:S01]  /*09d0*/  IMAD R32, R49, 0x2, R27 ;  /* 0x0000000231207824 */ /* 0x000fe200078e021b */
[-C--:B------:R-:W-:Y:S02]  /*09e0*/  LEA.HI.X.SX32 R31, R17, R47.reuse, 0x1, P1 ;  /* 0x0000002f111f7211 */ /* 0x080fe400008f0eff */
[----:B------:R-:W-:Y:S01]  /*09f0*/  LEA.HI.X.SX32 R25, R19, R47, 0x1, P0 ;  /* 0x0000002f13197211 */ /* 0x000fe200000f0eff */
[----:B------:R-:W-:Y:S01]  /*0a00*/  IMAD R33, R49, 0x2, R32 ;  /* 0x0000000231217824 */ /* 0x000fe200078e0220 */
[-C--:B------:R-:W-:Y:S01]  /*0a10*/  IADD3 R26, P0, PT, R27, R45.reuse, RZ ;  /* 0x0000002d1b1a7210 */ /* 0x080fe20007f1e0ff */
[----:B------:R0:W5:Y:S01]  /*0a20*/  LDG.E.U8 R18, desc[UR26][R30.64] ;  /* 0x0000001a1e127981 */ /* 0x000162000c1e1100 */
[----:B---3--:R-:W-:-:S02]  /*0a30*/  IADD3 R28, P1, PT, R32, R45, RZ ;  /* 0x0000002d201c7210 */ /* 0x008fc40007f3e0ff */
[-C--:B------:R-:W-:Y:S01]  /*0a40*/  LEA.HI.X.SX32 R27, R27, R47.reuse, 0x1, P0 ;  /* 0x0000002f1b1b7211 */ /* 0x080fe200000f0eff */
[----:B------:R-:W5:Y:S01]  /*0a50*/  LDG.E.U8 R17, desc[UR26][R20.64] ;  /* 0x0000001a14117981 */ /* 0x000f62000c1e1100 */
[----:B------:R-:W-:Y:S02]  /*0a60*/  LEA.HI.X.SX32 R29, R32, R47, 0x1, P1 ;  /* 0x0000002f201d7211 */ /* 0x000fe400008f0eff */
[----:B------:R-:W-:Y:S01]  /*0a70*/  IADD3 R32, P0, PT, R33, R45, RZ ;  /* 0x0000002d21207210 */ /* 0x000fe20007f1e0ff */
[----:B------:R-:W5:Y:S01]  /*0a80*/  LDG.E.U8 R19, desc[UR26][R22.64] ;  /* 0x0000001a16137981 */ /* 0x000f62000c1e1100 */
[----:B0-----:R-:W-:Y:S02]  /*0a90*/  IMAD R31, R49, 0x2, R33 ;  /* 0x00000002311f7824 */ /* 0x001fe400078e0221 */
[----:B------:R-:W-:Y:S02]  /*0aa0*/  LEA.HI.X.SX32 R33, R33, R47, 0x1, P0 ;  /* 0x0000002f21217211 */ /* 0x000fe400000f0eff */
[----:B------:R-:W-:Y:S01]  /*0ab0*/  IMAD R35, R49, 0x2, R31 ;  /* 0x0000000231237824 */ /* 0x000fe200078e021f */
[----:B------:R-:W-:Y:S01]  /*0ac0*/  IADD3 R30, P0, PT, R31, R45, RZ ;  /* 0x0000002d1f1e7210 */ /* 0x000fe20007f1e0ff */
[----:B------:R0:W5:Y:S02]  /*0ad0*/  LDG.E.U8 R21, desc[UR26][R26.64] ;  /* 0x0000001a1a157981 */ /* 0x000164000c1e1100 */
[----:B------:R-:W-:Y:S01]  /*0ae0*/  IMAD R37, R49, 0x4, R35 ;  /* 0x0000000431257824 */ /* 0x000fe200078e0223 */
[----:B------:R-:W-:Y:S01]  /*0af0*/  LEA.HI.X.SX32 R31, R31, R47, 0x1, P0 ;  /* 0x0000002f1f1f7211 */ /* 0x000fe200000f0eff */
[----:B------:R3:W5:Y:S01]  /*0b00*/  LDG.E.U8 R23, desc[UR26][R28.64] ;  /* 0x0000001a1c177981 */ /* 0x000762000c1e1100 */
[----:B------:R-:W-:Y:S01]  /*0b10*/  IADD3 R34, P0, PT, R35, R45, RZ ;  /* 0x0000002d23227210 */ /* 0x000fe20007f1e0ff */
[----:B------:R-:W-:-:S02]  /*0b20*/  IMAD R39, R49, 0x2, R37 ;  /* 0x0000000231277824 */ /* 0x000fc400078e0225 */
[----:B-1----:R-:W-:Y:S01]  /*0b30*/  IMAD R46, R46, R181, RZ ;  /* 0x000000b52e2e7224 */ /* 0x002fe200078e02ff */
[----:B------:R-:W-:Y:S01]  /*0b40*/  LEA.HI.X.SX32 R35, R35, R47, 0x1, P0 ;  /* 0x0000002f23237211 */ /* 0x000fe200000f0eff */
[----:B0-----:R-:W-:Y:S01]  /*0b50*/  IMAD R27, R49, 0x2, R39 ;  /* 0x00000002311b7824 */ /* 0x001fe200078e0227 */
[----:B------:R-:W-:Y:S01]  /*0b60*/  IADD3 R38, P0, PT, R39, R45, RZ ;  /* 0x0000002d27267210 */ /* 0x000fe20007f1e0ff */
[----:B------:R-:W5:Y:S02]  /*0b70*/  LDG.E.U8 R20, desc[UR26][R24.64] ;  /* 0x0000001a18147981 */ /* 0x000f64000c1e1100 */
[----:B---3--:R-:W-:Y:S01]  /*0b80*/  IMAD R28, R49, 0x2, R27 ;  /* 0x00000002311c7824 */ /* 0x008fe200078e021b */
[----:B------:R-:W-:Y:S01]  /*0b90*/  LEA.HI.X.SX32 R39, R39, R47, 0x1, P0 ;  /* 0x0000002f27277211 */ /* 0x000fe200000f0eff */
[----:B------:R-:W5:Y:S01]  /*0ba0*/  LDG.E.U8 R22, desc[UR26][R32.64] ;  /* 0x0000001a20167981 */ /* 0x000f62000c1e1100 */
[----:B------:R-:W-:Y:S01]  /*0bb0*/  IADD3 R40, P0, PT, R27, R45, RZ ;  /* 0x0000002d1b287210 */ /* 0x000fe20007f1e0ff */
[----:B------:R-:W-:-:S02]  /*0bc0*/  IMAD R29, R49, 0x2, R28 ;  /* 0x00000002311d7824 */ /* 0x000fc400078e021c */
[----:B------:R-:W-:Y:S01]  /*0bd0*/  IMAD R56, R181, 0x2, R46 ;  /* 0x00000002b5387824 */ /* 0x000fe200078e022e */
[----:B------:R-:W-:Y:S01]  /*0be0*/  LEA.HI.X.SX32 R41, R27, R47, 0x1, P0 ;  /* 0x0000002f1b297211 */ /* 0x000fe200000f0eff */
[----:B------:R0:W5:Y:S01]  /*0bf0*/  LDG.E.U8 R24, desc[UR26][R30.64] ;  /* 0x0000001a1e187981 */ /* 0x000162000c1e1100 */
[CC--:B------:R-:W-:Y:S01]  /*0c00*/  IADD3 R42, P0, PT, R28.reuse, R45.reuse, RZ ;  /* 0x0000002d1c2a7210 */ /* 0x0c0fe20007f1e0ff */
[----:B------:R-:W-:Y:S01]  /*0c10*/  IMAD R58, R181, 0x2, R56 ;  /* 0x00000002b53a7824 */ /* 0x000fe200078e0238 */
[----:B------:R-:W-:Y:S01]  /*0c20*/  IADD3 R36, P1, PT, R37, R45, RZ ;  /* 0x0000002d25247210 */ /* 0x000fe20007f3e0ff */
[----:B------:R1:W5:Y:S01]  /*0c30*/  LDG.E.U8 R25, desc[UR26][R34.64] ;  /* 0x0000001a22197981 */ /* 0x000362000c1e1100 */
[-C--:B------:R-:W-:Y:S01]  /*0c40*/  LEA.HI.X.SX32 R43, R28, R47.reuse, 0x1, P0 ;  /* 0x0000002f1c2b7211 */ /* 0x080fe200000f0eff */
[----:B------:R-:W-:Y:S02]  /*0c50*/  IMAD R60, R181, 0x2, R58 ;  /* 0x00000002b53c7824 */ /* 0x000fe400078e023a */
[----:B------:R-:W5:Y:S01]  /*0c60*/  LDG.E.U8 R27, desc[UR26][R38.64] ;  /* 0x0000001a261b7981 */ /* 0x000f62000c1e1100 */
[----:B0-----:R-:W-:Y:S01]  /*0c70*/  IMAD R30, R49, 0x2, R29 ;  /* 0x00000002311e7824 */ /* 0x001fe200078e021d */
[----:B------:R-:W-:-:S02]  /*0c80*/  LEA.HI.X.SX32 R37, R37, R47, 0x1, P1 ;  /* 0x0000002f25257211 */ /* 0x000fc400008f0eff */
[----:B------:R-:W5:Y:S01]  /*0c90*/  LDG.E.U8 R28, desc[UR26][R40.64] ;  /* 0x0000001a281c7981 */ /* 0x000f62000c1e1100 */
[-C--:B-1----:R-:W-:Y:S01]  /*0ca0*/  IADD3 R34, P0, PT, R29, R45.reuse, RZ ;  /* 0x0000002d1d227210 */ /* 0x082fe20007f1e0ff */
[----:B------:R-:W-:Y:S01]  /*0cb0*/  IMAD R31, R49, 0x2, R30 ;  /* 0x00000002311f7824 */ /* 0x000fe200078e021e */
[----:B------:R-:W-:Y:S01]  /*0cc0*/  IADD3 R44, P1, PT, R30, R45, RZ ;  /* 0x0000002d1e2c7210 */ /* 0x000fe20007f3e0ff */
[----:B------:R0:W5:Y:S01]  /*0cd0*/  LDG.E.U8 R26, desc[UR26][R36.64] ;  /* 0x0000001a241a7981 */ /* 0x000162000c1e1100 */
[----:B------:R-:W-:-:S03]  /*0ce0*/  LEA.HI.X.SX32 R35, R29, R47, 0x1, P0 ;  /* 0x0000002f1d237211 */ /* 0x000fc600000f0eff */
[----:B------:R1:W5:Y:S01]  /*0cf0*/  LDG.E.U8 R29, desc[UR26][R42.64] ;  /* 0x0000001a2a1d7981 */ /* 0x000362000c1e1100 */
[----:B------:R-:W-:Y:S02]  /*0d00*/  IADD3 R32, P0, PT, R31, R45, RZ ;  /* 0x0000002d1f207210 */ /* 0x000fe40007f1e0ff */
[-C--:B------:R-:W-:Y:S01]  /*0d10*/  LEA.HI.X.SX32 R45, R30, R47.reuse, 0x1, P1 ;  /* 0x0000002f1e2d7211 */ /* 0x080fe200008f0eff */
[----:B0-----:R-:W0:Y:S01]  /*0d20*/  LDC.64 R36, c[0x0][0x388] ;  /* 0x0000e200ff247b82 */ /* 0x001e220000000a00 */
[----:B-1----:R-:W-:Y:S01]  /*0d30*/  IMAD R42, R181, 0x2, R60 ;  /* 0x00000002b52a7824 */ /* 0x002fe200078e023c */
[----:B------:R-:W-:Y:S01]  /*0d40*/  LEA.HI.X.SX32 R33, R31, R47, 0x1, P0 ;  /* 0x0000002f1f217211 */ /* 0x000fe200000f0eff */
[----:B------:R-:W5:Y:S02]  /*0d50*/  LDG.E.U8 R30, desc[UR26][R34.64] ;  /* 0x0000001a221e7981 */ /* 0x000f64000c1e1100 */
[C---:B------:R-:W-:Y:S02]  /*0d60*/  IMAD R62, R181.reuse, 0x2, R42 ;  /* 0x00000002b53e7824 */ /* 0x040fe400078e022a */
[----:B------:R1:W5:Y:S04]  /*0d70*/  LDG.E.U8 R31, desc[UR26][R44.64] ;  /* 0x0000001a2c1f7981 */ /* 0x000368000c1e1100 */
[----:B------:R3:W5:Y:S01]  /*0d80*/  LDG.E.U8 R32, desc[UR26][R32.64] ;  /* 0x0000001a20207981 */ /* 0x000762000c1e1100 */
[----:B-1----:R-:W-:-:S04]  /*0d90*/  IMAD R44, R181, 0x2, R62 ;  /* 0x00000002b52c7824 */ /* 0x002fc800078e023e */
[----:B------:R-:W-:Y:S01]  /*0da0*/  IMAD R64, R181, 0x4, R44 ;  /* 0x00000004b5407824 */ /* 0x000fe200078e022c */
[----:B---3--:R-:W-:-:S03]  /*0db0*/  LOP3.LUT R33, R73, 0x3f, RZ, 0xc0, !PT ;  /* 0x0000003f49217812 */ /* 0x008fc600078ec0ff */
[----:B------:R-:W-:Y:S02]  /*0dc0*/  IMAD R66, R181, 0x2, R64 ;  /* 0x00000002b5427824 */ /* 0x000fe400078e0240 */
[----:B------:R-:W-:Y:S02]  /*0dd0*/  IMAD R34, R33, UR4, RZ ;  /* 0x0000000421227c24 */ /* 0x000fe4000f8e02ff */
[C---:B------:R-:W-:Y:S02]  /*0de0*/  IMAD R68, R181.reuse, 0x2, R66 ;  /* 0x00000002b5447824 */ /* 0x040fe400078e0242 */
[----:B------:R-:W-:Y:S02]  /*0df0*/  IMAD R33, R180, UR10, RZ ;  /* 0x0000000ab4217c24 */ /* 0x000fe4000f8e02ff */
[C---:B------:R-:W-:Y:S01]  /*0e00*/  IMAD R70, R181.reuse, 0x2, R68 ;  /* 0x00000002b5467824 */ /* 0x040fe200078e0244 */
[----:B------:R-:W-:Y:S02]  /*0e10*/  SHF.R.S32.HI R35, RZ, 0x1f, R34 ;  /* 0x0000001fff237819 */ /* 0x000fe40000011422 */
[--C-:B0-----:R-:W-:Y:S01]  /*0e20*/  IADD3 R199, P0, P1, R34, R36, R33.reuse ;  /* 0x0000002422c77210 */ /* 0x101fe2000791e021 */
[----:B------:R-:W-:Y:S01]  /*0e30*/  IMAD R72, R181, 0x2, R70 ;  /* 0x00000002b5487824 */ /* 0x000fe200078e0246 */
[----:B------:R-:W-:-:S03]  /*0e40*/  SHF.R.S32.HI R34, RZ, 0x1f, R33 ;  /* 0x0000001fff227819 */ /* 0x000fc60000011421 */
[----:B------:R-:W-:Y:S01]  /*0e50*/  IMAD R74, R181, 0x2, R72 ;  /* 0x00000002b54a7824 */ /* 0x000fe200078e0248 */
[----:B------:R-:W-:Y:S01]  /*0e60*/  IADD3.X R43, PT, PT, R35, R37, R34, P0, P1 ;  /* 0x00000025232b7210 */ /* 0x000fe200007e2422 */
[-C--:B------:R-:W-:Y:S01]  /*0e70*/  IMAD R33, R50, R181.reuse, RZ ;  /* 0x000000b532217224 */ /* 0x080fe200078e02ff */
[----:B------:R-:W-:Y:S01]  /*0e80*/  LEA.HI R34, R73, 0x4e, RZ, 0x1a ;  /* 0x0000004e49227811 */ /* 0x000fe200078fd0ff */
[----:B------:R-:W-:Y:S01]  /*0e90*/  IMAD R50, R181, 0x2, R74 ;  /* 0x00000002b5327824 */ /* 0x000fe200078e024a */
[----:B------:R-:W-:Y:S02]  /*0ea0*/  SHF.R.U32.HI R38, RZ, 0x5, R73 ;  /* 0x00000005ff267819 */ /* 0x000fe40000011649 */
[----:B------:R-:W-:Y:S01]  /*0eb0*/  LEA.HI R36, R73, 0x5e, RZ, 0x1a ;  /* 0x0000005e49247811 */ /* 0x000fe200078fd0ff */
[-C--:B------:R-:W-:Y:S01]  /*0ec0*/  IMAD R35, R34, R181.reuse, RZ ;  /* 0x000000b522237224 */ /* 0x080fe200078e02ff */
[----:B------:R-:W-:Y:S01]  /*0ed0*/  R2UR UR23, R38 ;  /* 0x00000000261772ca */ /* 0x000fe200000e0000 */
[----:B------:R-:W-:Y:S01]  /*0ee0*/  IMAD R34, R181, 0x4, R50 ;  /* 0x00000004b5227824 */ /* 0x000fe200078e0232 */
[----:B------:R-:W-:Y:S01]  /*0ef0*/  LEA.HI R38, R73, 0x6e, RZ, 0x1a ;  /* 0x0000006e49267811 */ /* 0x000fe200078fd0ff */
[----:B------:R-:W-:-:S02]  /*0f00*/  IMAD R37, R36, R181, RZ ;  /* 0x000000b524257224 */ /* 0x000fc400078e02ff */
[----:B------:R-:W-:Y:S01]  /*0f10*/  IMAD R36, R181, 0x2, R34 ;  /* 0x00000002b5247824 */ /* 0x000fe200078e0222 */
[----:B------:R-:W-:Y:S01]  /*0f20*/  LEA.HI R40, R73, 0x7e, RZ, 0x1a ;  /* 0x0000007e49287811 */ /* 0x000fe200078fd0ff */
[----:B------:R-:W-:Y:S02]  /*0f30*/  IMAD R39, R38, R181, RZ ;  /* 0x000000b526277224 */ /* 0x000fe400078e02ff */
[C---:B------:R-:W-:Y:S01]  /*0f40*/  IMAD R38, R181.reuse, 0x2, R36 ;  /* 0x00000002b5267824 */ /* 0x040fe200078e0224 */
[----:B------:R-:W-:Y:S01]  /*0f50*/  IADD3 R164, P6, PT, R46, R199, RZ ;  /* 0x000000c72ea47210 */ /* 0x000fe20007fde0ff */
[-C--:B------:R-:W-:Y:S02]  /*0f60*/  IMAD R48, R48, R181.reuse, RZ ;  /* 0x000000b530307224 */ /* 0x080fe400078e02ff */
[----:B------:R-:W-:Y:S02]  /*0f70*/  IMAD R41, R40, R181, RZ ;  /* 0x000000b528297224 */ /* 0x000fe400078e02ff */
[C---:B------:R-:W-:Y:S01]  /*0f80*/  IMAD R40, R181.reuse, 0x2, R38 ;  /* 0x00000002b5287824 */ /* 0x040fe200078e0226 */
[----:B------:R-:W-:Y:S01]  /*0f90*/  IADD3 R102, P0, PT, R48, R199, RZ ;  /* 0x000000c730667210 */ /* 0x000fe20007f1e0ff */
[----:B------:R-:W-:Y:S01]  /*0fa0*/  IMAD R52, R52, R181, RZ ;  /* 0x000000b534347224 */ /* 0x000fe200078e02ff */
[-C--:B------:R-:W-:Y:S01]  /*0fb0*/  LEA.HI.X.SX32 R165, R46, R43.reuse, 0x1, P6 ;  /* 0x0000002b2ea57211 */ /* 0x080fe200030f0eff */
[C---:B------:R-:W-:Y:S01]  /*0fc0*/  IMAD R46, R181.reuse, 0x2, R40 ;  /* 0x00000002b52e7824 */ /* 0x040fe200078e0228 */
[----:B------:R-:W-:Y:S01]  /*0fd0*/  LEA.HI.X.SX32 R103, R48, R43, 0x1, P0 ;  /* 0x0000002b30677211 */ /* 0x000fe200000f0eff */
[----:B------:R-:W-:Y:S01]  /*0fe0*/  IMAD R54, R54, R181, RZ ;  /* 0x000000b536367224 */ /* 0x000fe200078e02ff */
[----:B------:R-:W-:Y:S01]  /*0ff0*/  IADD3 R92, P2, PT, R52, R199, RZ ;  /* 0x000000c7345c7210 */ /* 0x000fe20007f5e0ff */
[----:B------:R-:W-:-:S03]  /*1000*/  IMAD R48, R181, 0x2, R46 ;  /* 0x00000002b5307824 */ /* 0x000fc600078e022e */
[----:B------:R-:W-:Y:S02]  /*1010*/  IADD3 R88, P3, PT, R54, R199, RZ ;  /* 0x000000c736587210 */ /* 0x000fe40007f7e0ff */
[----:B------:R-:W-:Y:S01]  /*1020*/  LEA.HI.X.SX32 R93, R52, R43, 0x1, P2 ;  /* 0x0000002b345d7211 */ /* 0x000fe200010f0eff */
[----:B------:R-:W-:Y:S01]  /*1030*/  IMAD R52, R181, 0x2, R48 ;  /* 0x00000002b5347824 */ /* 0x000fe200078e0230 */
[----:B------:R-:W-:Y:S02]  /*1040*/  IADD3 R196, P0, PT, R41, R199, RZ ;  /* 0x000000c729c47210 */ /* 0x000fe40007f1e0ff */
[----:B------:R-:W-:Y:S01]  /*1050*/  LEA.HI.X.SX32 R89, R54, R43, 0x1, P3 ;  /* 0x0000002b36597211 */ /* 0x000fe200018f0eff */
[----:B------:R-:W-:Y:S01]  /*1060*/  IMAD R54, R181, 0x4, R52 ;  /* 0x00000004b5367824 */ /* 0x000fe200078e0234 */
[----:B------:R-:W-:Y:S02]  /*1070*/  IADD3 R98, P1, PT, R33, R199, RZ ;  /* 0x000000c721627210 */ /* 0x000fe40007f3e0ff */
[----:B------:R-:W-:Y:S01]  /*1080*/  LEA.HI.X.SX32 R197, R41, R43, 0x1, P0 ;  /* 0x0000002b29c57211 */ /* 0x000fe200000f0eff */
[----:B------:R-:W-:Y:S01]  /*1090*/  IMAD R76, R181, 0x2, R54 ;  /* 0x00000002b54c7824 */ /* 0x000fe200078e0236 */
[----:B------:R-:W-:-:S02]  /*10a0*/  IADD3 R144, P0, PT, R56, R199, RZ ;  /* 0x000000c738907210 */ /* 0x000fc40007f1e0ff */
[----:B------:R-:W-:Y:S02]  /*10b0*/  LEA.HI.X.SX32 R99, R33, R43, 0x1, P1 ;  /* 0x0000002b21637211 */ /* 0x000fe400008f0eff */
[----:B------:R-:W-:Y:S02]  /*10c0*/  IADD3 R124, P1, PT, R58, R199, RZ ;  /* 0x000000c73a7c7210 */ /* 0x000fe40007f3e0ff */
[----:B------:R-:W-:Y:S01]  /*10d0*/  LEA.HI.X.SX32 R145, R56, R43, 0x1, P0 ;  /* 0x0000002b38917211 */ /* 0x000fe200000f0eff */
[C---:B------:R-:W-:Y:S01]  /*10e0*/  IMAD R56, R181.reuse, 0x2, R76 ;  /* 0x00000002b5387824 */ /* 0x040fe200078e024c */
[----:B------:R-:W-:Y:S02]  /*10f0*/  IADD3 R104, P2, PT, R60, R199, RZ ;  /* 0x000000c73c687210 */ /* 0x000fe40007f5e0ff */
[----:B------:R-:W-:Y:S01]  /*1100*/  LEA.HI.X.SX32 R125, R58, R43, 0x1, P1 ;  /* 0x0000002b3a7d7211 */ /* 0x000fe200008f0eff */
[----:B------:R-:W-:Y:S01]  /*1110*/  IMAD R58, R181, 0x2, R56 ;  /* 0x00000002b53a7824 */ /* 0x000fe200078e0238 */
[----:B------:R-:W-:-:S02]  /*1120*/  IADD3 R162, P0, PT, R42, R199, RZ ;  /* 0x000000c72aa27210 */ /* 0x000fc40007f1e0ff */
[----:B------:R-:W-:Y:S02]  /*1130*/  LEA.HI.X.SX32 R105, R60, R43, 0x1, P2 ;  /* 0x0000002b3c697211 */ /* 0x000fe400010f0eff */
[----:B------:R-:W-:Y:S02]  /*1140*/  IADD3 R122, P2, PT, R44, R199, RZ ;  /* 0x000000c72c7a7210 */ /* 0x000fe40007f5e0ff */
[-C--:B------:R-:W-:Y:S01]  /*1150*/  LEA.HI.X.SX32 R163, R42, R43.reuse, 0x1, P0 ;  /* 0x0000002b2aa37211 */ /* 0x080fe200000f0eff */
[C---:B------:R-:W-:Y:S01]  /*1160*/  IMAD R42, R181.reuse, 0x2, R58 ;  /* 0x00000002b52a7824 */ /* 0x040fe200078e023a */
[----:B------:R-:W-:Y:S02]  /*1170*/  LEA.HI.X.SX32 R123, R44, R43, 0x1, P2 ;  /* 0x0000002b2c7b7211 */ /* 0x000fe400010f0eff */
[----:B------:R-:W-:Y:S01]  /*1180*/  IADD3 R142, P1, PT, R62, R199, RZ ;  /* 0x000000c73e8e7210 */ /* 0x000fe20007f3e0ff */
[----:B------:R-:W-:-:S03]  /*1190*/  IMAD R44, R181, 0x2, R42 ;  /* 0x00000002b52c7824 */ /* 0x000fc600078e022a */
[----:B------:R-:W-:Y:S01]  /*11a0*/  LEA.HI.X.SX32 R143, R62, R43, 0x1, P1 ;  /* 0x0000002b3e8f7211 */ /* 0x000fe200008f0eff */
[C---:B------:R-:W-:Y:S01]  /*11b0*/  IMAD R60, R181.reuse, 0x2, R44 ;  /* 0x00000002b53c7824 */ /* 0x040fe200078e022c */
[-C--:B------:R-:W-:Y:S02]  /*11c0*/  IADD3 R140, P1, PT, R66, R199.reuse, RZ ;  /* 0x000000c7428c7210 */ /* 0x080fe40007f3e0ff */
[-C--:B------:R-:W-:Y:S01]  /*11d0*/  IADD3 R160, P0, PT, R64, R199.reuse, RZ ;  /* 0x000000c740a07210 */ /* 0x080fe20007f1e0ff */
[----:B------:R-:W-:Y:S01]  /*11e0*/  IMAD R62, R181, 0x4, R60 ;  /* 0x00000004b53e7824 */ /* 0x000fe200078e023c */
[----:B------:R-:W-:Y:S02]  /*11f0*/  IADD3 R120, P2, PT, R68, R199, RZ ;  /* 0x000000c744787210 */ /* 0x000fe40007f5e0ff */
[----:B------:R-:W-:Y:S02]  /*1200*/  LEA.HI.X.SX32 R141, R66, R43, 0x1, P1 ;  /* 0x0000002b428d7211 */ /* 0x000fe400008f0eff */
[----:B------:R-:W-:-:S02]  /*1210*/  IADD3 R158, P1, PT, R72, R199, RZ ;  /* 0x000000c7489e7210 */ /* 0x000fc40007f3e0ff */
[-C--:B------:R-:W-:Y:S01]  /*1220*/  LEA.HI.X.SX32 R161, R64, R43.reuse, 0x1, P0 ;  /* 0x0000002b40a17211 */ /* 0x080fe200000f0eff */
[C---:B------:R-:W-:Y:S01]  /*1230*/  IMAD R64, R181.reuse, 0x2, R62 ;  /* 0x00000002b5407824 */ /* 0x040fe200078e023e */
[----:B------:R-:W-:Y:S02]  /*1240*/  LEA.HI.X.SX32 R121, R68, R43, 0x1, P2 ;  /* 0x0000002b44797211 */ /* 0x000fe400010f0eff */
[-C--:B------:R-:W-:Y:S02]  /*1250*/  IADD3 R100, P0, PT, R70, R199.reuse, RZ ;  /* 0x000000c746647210 */ /* 0x080fe40007f1e0ff */
[----:B------:R-:W-:Y:S02]  /*1260*/  IADD3 R138, P2, PT, R74, R199, RZ ;  /* 0x000000c74a8a7210 */ /* 0x000fe40007f5e0ff */
[----:B------:R-:W-:Y:S01]  /*1270*/  LEA.HI.X.SX32 R159, R72, R43, 0x1, P1 ;  /* 0x0000002b489f7211 */ /* 0x000fe200008f0eff */
[----:B------:R-:W-:Y:S01]  /*1280*/  IMAD R66, R181, 0x2, R64 ;  /* 0x00000002b5427824 */ /* 0x000fe200078e0240 */
[----:B------:R-:W-:-:S02]  /*1290*/  IADD3 R156, P1, PT, R34, R199, RZ ;  /* 0x000000c7229c7210 */ /* 0x000fc40007f3e0ff */
[-C--:B------:R-:W-:Y:S02]  /*12a0*/  LEA.HI.X.SX32 R101, R70, R43.reuse, 0x1, P0 ;  /* 0x0000002b46657211 */ /* 0x080fe400000f0eff */
[----:B------:R-:W-:Y:S02]  /*12b0*/  LEA.HI.X.SX32 R139, R74, R43, 0x1, P2 ;  /* 0x0000002b4a8b7211 */ /* 0x000fe400010f0eff */
[-C--:B------:R-:W-:Y:S02]  /*12c0*/  IADD3 R118, P0, PT, R50, R199.reuse, RZ ;  /* 0x000000c732767210 */ /* 0x080fe40007f1e0ff */
[----:B------:R-:W-:Y:S02]  /*12d0*/  IADD3 R136, P2, PT, R36, R199, RZ ;  /* 0x000000c724887210 */ /* 0x000fe40007f5e0ff */
[-C--:B------:R-:W-:Y:S01]  /*12e0*/  LEA.HI.X.SX32 R157, R34, R43.reuse, 0x1, P1 ;  /* 0x0000002b229d7211 */ /* 0x080fe200008f0eff */
[----:B------:R-:W-:Y:S01]  /*12f0*/  IMAD R34, R181, 0x2, R66 ;  /* 0x00000002b5227824 */ /* 0x000fe200078e0242 */
[----:B------:R-:W-:-:S02]  /*1300*/  LEA.HI.X.SX32 R119, R50, R43, 0x1, P0 ;  /* 0x0000002b32777211 */ /* 0x000fc400000f0eff */
[----:B------:R-:W-:Y:S01]  /*1310*/  LEA.HI.X.SX32 R137, R36, R43, 0x1, P2 ;  /* 0x0000002b24897211 */ /* 0x000fe200010f0eff */
[C---:B------:R-:W-:Y:S01]  /*1320*/  IMAD R36, R181.reuse, 0x2, R34 ;  /* 0x00000002b5247824 */ /* 0x040fe200078e0222 */
[-C--:B------:R-:W-:Y:S02]  /*1330*/  IADD3 R116, P0, PT, R38, R199.reuse, RZ ;  /* 0x000000c726747210 */ /* 0x080fe40007f1e0ff */
[----:B------:R-:W-:Y:S02]  /*1340*/  IADD3 R96, P1, PT, R40, R199, RZ ;  /* 0x000000c728607210 */ /* 0x000fe40007f3e0ff */
[----:B------:R-:W-:Y:S01]  /*1350*/  LEA.HI.X.SX32 R117, R38, R43, 0x1, P0 ;  /* 0x0000002b26757211 */ /* 0x000fe200000f0eff */
[C---:B------:R-:W-:Y:S01]  /*1360*/  IMAD R38, R181.reuse, 0x2, R36 ;  /* 0x00000002b5267824 */ /* 0x040fe200078e0224 */
[----:B------:R-:W-:Y:S02]  /*1370*/  IADD3 R154, P2, PT, R46, R199, RZ ;  /* 0x000000c72e9a7210 */ /* 0x000fe40007f5e0ff */
[-C--:B------:R-:W-:Y:S01]  /*1380*/  LEA.HI.X.SX32 R97, R40, R43.reuse, 0x1, P1 ;  /* 0x0000002b28617211 */ /* 0x080fe200008f0eff */
[----:B------:R-:W-:Y:S01]  /*1390*/  IMAD R40, R181, 0x2, R38 ;  /* 0x00000002b5287824 */ /* 0x000fe200078e0226 */
[----:B------:R-:W-:-:S02]  /*13a0*/  LEA.HI.X.SX32 R155, R46, R43, 0x1, P2 ;  /* 0x0000002b2e9b7211 */ /* 0x000fc400010f0eff */
[-C--:B------:R-:W-:Y:S01]  /*13b0*/  IADD3 R134, P0, PT, R48, R199.reuse, RZ ;  /* 0x000000c730867210 */ /* 0x080fe20007f1e0ff */
[C---:B------:R-:W-:Y:S01]  /*13c0*/  IMAD R46, R181.reuse, 0x4, R40 ;  /* 0x00000004b52e7824 */ /* 0x040fe200078e0228 */
[----:B------:R-:W-:Y:S02]  /*13d0*/  IADD3 R114, P1, PT, R52, R199, RZ ;  /* 0x000000c734727210 */ /* 0x000fe40007f3e0ff */
[----:B------:R-:W-:Y:S01]  /*13e0*/  LEA.HI.X.SX32 R135, R48, R43, 0x1, P0 ;  /* 0x0000002b30877211 */ /* 0x000fe200000f0eff */
[C---:B------:R-:W-:Y:S01]  /*13f0*/  IMAD R48, R181.reuse, 0x2, R46 ;  /* 0x00000002b5307824 */ /* 0x040fe200078e022e */
[----:B------:R-:W-:Y:S02]  /*1400*/  IADD3 R132, P0, PT, R76, R199, RZ ;  /* 0x000000c74c847210 */ /* 0x000fe40007f1e0ff */
[----:B------:R-:W-:Y:S01]  /*1410*/  LEA.HI.X.SX32 R115, R52, R43, 0x1, P1 ;  /* 0x0000002b34737211 */ /* 0x000fe200008f0eff */
[----:B------:R-:W-:Y:S01]  /*1420*/  IMAD R50, R181, 0x2, R48 ;  /* 0x00000002b5327824 */ /* 0x000fe200078e0230 */
[----:B------:R-:W-:-:S02]  /*1430*/  IADD3 R112, P1, PT, R56, R199, RZ ;  /* 0x000000c738707210 */ /* 0x000fc40007f3e0ff */
[----:B------:R-:W-:Y:S01]  /*1440*/  LEA.HI.X.SX32 R133, R76, R43, 0x1, P0 ;  /* 0x0000002b4c857211 */ /* 0x000fe200000f0eff */
[C---:B------:R-:W-:Y:S01]  /*1450*/  IMAD R52, R181.reuse, 0x2, R50 ;  /* 0x00000002b5347824 */ /* 0x040fe200078e0232 */
[-C--:B------:R-:W-:Y:S02]  /*1460*/  IADD3 R150, P0, PT, R42, R199.reuse, RZ ;  /* 0x000000c72a967210 */ /* 0x080fe40007f1e0ff */
[----:B------:R-:W-:Y:S02]  /*1470*/  IADD3 R152, P2, PT, R54, R199, RZ ;  /* 0x000000c736987210 */ /* 0x000fe40007f5e0ff */
[----:B------:R-:W-:Y:S02]  /*1480*/  LEA.HI.X.SX32 R113, R56, R43, 0x1, P1 ;  /* 0x0000002b38717211 */ /* 0x000fe400008f0eff */
[----:B------:R-:W-:Y:S02]  /*1490*/  IADD3 R130, P1, PT, R44, R199, RZ ;  /* 0x000000c72c827210 */ /* 0x000fe40007f3e0ff */
[-C--:B------:R-:W-:Y:S01]  /*14a0*/  LEA.HI.X.SX32 R151, R42, R43.reuse, 0x1, P0 ;  /* 0x0000002b2a977211 */ /* 0x080fe200000f0eff */
[----:B------:R-:W-:Y:S01]  /*14b0*/  IMAD R42, R181, 0x2, R52 ;  /* 0x00000002b52a7824 */ /* 0x000fe200078e0234 */
[----:B------:R-:W-:-:S02]  /*14c0*/  LEA.HI.X.SX32 R153, R54, R43, 0x1, P2 ;  /* 0x0000002b36997211 */ /* 0x000fc400010f0eff */
[----:B------:R-:W-:Y:S02]  /*14d0*/  IADD3 R90, P2, PT, R58, R199, RZ ;  /* 0x000000c73a5a7210 */ /* 0x000fe40007f5e0ff */
[-C--:B------:R-:W-:Y:S01]  /*14e0*/  LEA.HI.X.SX32 R131, R44, R43.reuse, 0x1, P1 ;  /* 0x0000002b2c837211 */ /* 0x080fe200008f0eff */
[C---:B------:R-:W-:Y:S01]  /*14f0*/  IMAD R44, R181.reuse, 0x2, R42 ;  /* 0x00000002b52c7824 */ /* 0x040fe200078e022a */
[----:B------:R-:W-:Y:S02]  /*1500*/  LEA.HI.X.SX32 R91, R58, R43, 0x1, P2 ;  /* 0x0000002b3a5b7211 */ /* 0x000fe400010f0eff */
[-C--:B------:R-:W-:Y:S01]  /*1510*/  IADD3 R148, P0, PT, R62, R199.reuse, RZ ;  /* 0x000000c73e947210 */ /* 0x080fe20007f1e0ff */
[----:B------:R-:W-:Y:S01]  /*1520*/  IMAD R54, R181, 0x2, R44 ;  /* 0x00000002b5367824 */ /* 0x000fe200078e022c */
[-C--:B------:R-:W-:Y:S02]  /*1530*/  IADD3 R110, P2, PT, R60, R199.reuse, RZ ;  /* 0x000000c73c6e7210 */ /* 0x080fe40007f5e0ff */
[----:B------:R-:W-:-:S02]  /*1540*/  IADD3 R78, P4, PT, R35, R199, RZ ;  /* 0x000000c7234e7210 */ /* 0x000fc40007f9e0ff */
[----:B------:R-:W-:Y:S02]  /*1550*/  IADD3 R128, P1, PT, R64, R199, RZ ;  /* 0x000000c740807210 */ /* 0x000fe40007f3e0ff */
[-C--:B------:R-:W-:Y:S01]  /*1560*/  LEA.HI.X.SX32 R149, R62, R43.reuse, 0x1, P0 ;  /* 0x0000002b3e957211 */ /* 0x080fe200000f0eff */
[----:B------:R0:W-:Y:S01]  /*1570*/  STL.64 [R1+0x148], R164 ;  /* 0x000148a401007387 */ /* 0x0001e20000100a00 */
[----:B------:R-:W-:Y:S01]  /*1580*/  LEA.HI.X.SX32 R111, R60, R43, 0x1, P2 ;  /* 0x0000002b3c6f7211 */ /* 0x000fe200010f0eff */
[----:B------:R-:W-:Y:S01]  /*1590*/  IMAD R56, R181, 0x4, R54 ;  /* 0x00000004b5387824 */ /* 0x000fe200078e0236 */
[----:B------:R-:W-:Y:S01]  /*15a0*/  IADD3 R86, P0, PT, R34, R199, RZ ;  /* 0x000000c722567210 */ /* 0x000fe20007f1e0ff */
[----:B------:R0:W-:Y:S01]  /*15b0*/  STL.64 [R1+0x110], R102 ;  /* 0x0001106601007387 */ /* 0x0001e20000100a00 */
[----:B------:R-:W-:Y:S02]  /*15c0*/  LEA.HI.X.SX32 R79, R35, R43, 0x1, P4 ;  /* 0x0000002b234f7211 */ /* 0x000fe400020f0eff */
[----:B------:R-:W-:Y:S01]  /*15d0*/  IADD3 R108, P2, PT, R66, R199, RZ ;  /* 0x000000c7426c7210 */ /* 0x000fe20007f5e0ff */
[----:B------:R0:W-:Y:S01]  /*15e0*/  STL.64 [R1+0xd0], R98 ;  /* 0x0000d06201007387 */ /* 0x0001e20000100a00 */
[----:B------:R-:W-:-:S02]  /*15f0*/  LEA.HI.X.SX32 R129, R64, R43, 0x1, P1 ;  /* 0x0000002b40817211 */ /* 0x000fc400008f0eff */
[----:B------:R-:W-:Y:S01]  /*1600*/  IADD3 R146, P1, PT, R36, R199, RZ ;  /* 0x000000c724927210 */ /* 0x000fe20007f3e0ff */
[----:B------:R0:W-:Y:S01]  /*1610*/  STL.64 [R1+0x90], R92 ;  /* 0x0000905c01007387 */ /* 0x0001e20000100a00 */
[-C--:B------:R-:W-:Y:S01]  /*1620*/  LEA.HI.X.SX32 R87, R34, R43.reuse, 0x1, P0 ;  /* 0x0000002b22577211 */ /* 0x080fe200000f0eff */
[----:B------:R-:W-:Y:S01]  /*1630*/  IMAD R34, R181, 0x2, R56 ;  /* 0x00000002b5227824 */ /* 0x000fe200078e0238 */
[----:B------:R-:W-:Y:S01]  /*1640*/  LEA.HI.X.SX32 R109, R66, R43, 0x1, P2 ;  /* 0x0000002b426d7211 */ /* 0x000fe200010f0eff */
[----:B------:R0:W-:Y:S01]  /*1650*/  STL.64 [R1+0x50], R88 ;  /* 0x0000505801007387 */ /* 0x0001e20000100a00 */
[----:B------:R-:W-:-:S03]  /*1660*/  IADD3 R126, P2, PT, R38, R199, RZ ;  /* 0x000000c7267e7210 */ /* 0x000fc60007f5e0ff */
[----:B------:R0:W-:Y:S01]  /*1670*/  STL.64 [R1+0x10], R78 ;  /* 0x0000104e01007387 */ /* 0x0001e20000100a00 */
[-C--:B------:R-:W-:Y:S01]  /*1680*/  LEA.HI.X.SX32 R147, R36, R43.reuse, 0x1, P1 ;  /* 0x0000002b24937211 */ /* 0x080fe200008f0eff */
[----:B------:R-:W-:Y:S02]  /*1690*/  IMAD R36, R181, 0x2, R34 ;  /* 0x00000002b5247824 */ /* 0x000fe400078e0222 */
[----:B------:R0:W-:Y:S01]  /*16a0*/  STL.64 [R1+0x140], R144 ;  /* 0x0001409001007387 */ /* 0x0001e20000100a00 */
[----:B------:R-:W-:-:S03]  /*16b0*/  LEA.HI.X.SX32 R127, R38, R43, 0x1, P2 ;  /* 0x0000002b267f7211 */ /* 0x000fc600010f0eff */
[----:B------:R0:W-:Y:S01]  /*16c0*/  STL.64 [R1+0x138], R124 ;  /* 0x0001387c01007387 */ /* 0x0001e20000100a00 */
[----:B------:R-:W-:-:S03]  /*16d0*/  IADD3 R80, P2, PT, R48, R199, RZ ;  /* 0x000000c730507210 */ /* 0x000fc60007f5e0ff */
[----:B------:R0:W-:Y:S01]  /*16e0*/  STL.64 [R1+0x130], R104 ;  /* 0x0001306801007387 */ /* 0x0001e20000100a00 */
[----:B------:R-:W-:-:S03]  /*16f0*/  IADD3 R106, P0, PT, R40, R199, RZ ;  /* 0x000000c7286a7210 */ /* 0x000fc60007f1e0ff */
[----:B------:R0:W-:Y:S01]  /*1700*/  STL.64 [R1+0x128], R162 ;  /* 0x000128a201007387 */ /* 0x0001e20000100a00 */
[----:B------:R-:W-:-:S03]  /*1710*/  IMAD R38, R181, 0x2, R36 ;  /* 0x00000002b5267824 */ /* 0x000fc600078e0224 */
[----:B------:R0:W-:Y:S01]  /*1720*/  STL.64 [R1+0x120], R142 ;  /* 0x0001208e01007387 */ /* 0x0001e20000100a00 */
[----:B------:R-:W-:-:S03]  /*1730*/  LEA.HI.X.SX32 R81, R48, R43, 0x1, P2 ;  /* 0x0000002b30517211 */ /* 0x000fc600010f0eff */
[----:B------:R0:W-:Y:S01]  /*1740*/  STL.64 [R1+0x118], R122 ;  /* 0x0001187a01007387 */ /* 0x0001e20000100a00 */
[----:B------:R-:W-:-:S03]  /*1750*/  LEA.HI.X.SX32 R107, R40, R43, 0x1, P0 ;  /* 0x0000002b286b7211 */ /* 0x000fc600000f0eff */
[----:B------:R0:W-:Y:S01]  /*1760*/  STL.64 [R1+0x108], R160 ;  /* 0x000108a001007387 */ /* 0x0001e20000100a00 */
[----:B------:R-:W-:-:S03]  /*1770*/  IADD3 R246, P2, PT, R42, R199, RZ ;  /* 0x000000c72af67210 */ /* 0x000fc60007f5e0ff */
[----:B------:R0:W-:Y:S01]  /*1780*/  STL.64 [R1+0x100], R140 ;  /* 0x0001008c01007387 */ /* 0x0001e20000100a00 */
[----:B------:R-:W-:-:S03]  /*1790*/  IMAD R40, R181, 0x2, R38 ;  /* 0x00000002b5287824 */ /* 0x000fc600078e0226 */
[----:B------:R0:W-:Y:S01]  /*17a0*/  STL.64 [R1+0xf8], R120 ;  /* 0x0000f87801007387 */ /* 0x0001e20000100a00 */
[----:B------:R-:W-:-:S03]  /*17b0*/  IADD3 R250, P0, PT, R50, R199, RZ ;  /* 0x000000c732fa7210 */ /* 0x000fc60007f1e0ff */
[----:B------:R0:W-:Y:S01]  /*17c0*/  STL.64 [R1+0xf0], R100 ;  /* 0x0000f06401007387 */ /* 0x0001e20000100a00 */
[----:B------:R-:W-:-:S03]  /*17d0*/  IADD3 R82, P1, PT, R46, R199, RZ ;  /* 0x000000c72e527210 */ /* 0x000fc60007f3e0ff */
[----:B------:R0:W-:Y:S01]  /*17e0*/  STL.64 [R1+0xe8], R158 ;  /* 0x0000e89e01007387 */ /* 0x0001e20000100a00 */
[----:B------:R-:W-:-:S03]  /*17f0*/  LEA.HI.X.SX32 R247, R42, R43, 0x1, P2 ;  /* 0x0000002b2af77211 */ /* 0x000fc600010f0eff */
        /* <DEDUP_REMOVED lines=24> */
[----:B------:R0:W-:Y:S04]  /*1980*/  STL.64 [R1+0x70], R90 ;  /* 0x0000705a01007387 */ /* 0x0001e80000100a00 */
[----:B------:R0:W-:Y:S01]  /*1990*/  STL.64 [R1+0x68], R150 ;  /* 0x0000689601007387 */ /* 0x0001e20000100a00 */
[----:B------:R-:W-:-:S03]  /*19a0*/  IADD3 R238, P2, PT, R56, R199, RZ ;  /* 0x000000c738ee7210 */ /* 0x000fc60007f5e0ff */
[----:B------:R0:W-:Y:S01]  /*19b0*/  STL.64 [R1+0x60], R130 ;  /* 0x0000608201007387 */ /* 0x0001e20000100a00 */
[----:B------:R-:W-:-:S03]  /*19c0*/  LEA.HI.X.SX32 R243, R54, R43, 0x1, P1 ;  /* 0x0000002b36f37211 */ /* 0x000fc600008f0eff */
        /* <DEDUP_REMOVED lines=10> */
[----:B------:R-:W-:-:S03]  /*1a70*/  LEA.HI.X.SX32 R233, R36, R43, 0x1, P1 ;  /* 0x0000002b24e97211 */ /* 0x000fc600008f0eff */
[----:B------:R0:W-:Y:S01]  /*1a80*/  STL.64 [R1+0x28], R146 ;  /* 0x0000289201007387 */ /* 0x0001e20000100a00 */
[----:B------:R-:W-:-:S03]  /*1a90*/  IMAD R36, R181, 0x2, R34 ;  /* 0x00000002b5247824 */ /* 0x000fc600078e0222 */
[----:B------:R0:W-:Y:S04]  /*1aa0*/  STL.64 [R1+0x20], R126 ;  /* 0x0000207e01007387 */ /* 0x0001e80000100a00 */
[----:B------:R0:W-:Y:S01]  /*1ab0*/  STL.64 [R1+0x18], R106 ;  /* 0x0000186a01007387 */ /* 0x0001e20000100a00 */
[----:B------:R-:W-:-:S03]  /*1ac0*/  LEA.HI.X.SX32 R231, R38, R43, 0x1, P2 ;  /* 0x0000002b26e77211 */ /* 0x000fc600010f0eff */
[----:B------:R0:W-:Y:S01]  /*1ad0*/  STL.64 [R1+0x8], R82 ;  /* 0x0000085201007387 */ /* 0x0001e20000100a00 */
[----:B------:R-:W-:-:S03]  /*1ae0*/  IADD3 R228, P0, PT, R40, R199, RZ ;  /* 0x000000c728e47210 */ /* 0x000fc60007f1e0ff */
[----:B------:R0:W-:Y:S01]  /*1af0*/  STL.64 [R1], R80 ;  /* 0x0000005001007387 */ /* 0x0001e20000100a00 */
[C---:B------:R-:W-:Y:S01]  /*1b00*/  IMAD R38, R181.reuse, 0x2, R36 ;  /* 0x00000002b5267824 */ /* 0x040fe200078e0224 */
[-C--:B------:R-:W-:Y:S02]  /*1b10*/  IADD3 R226, P1, PT, R42, R199.reuse, RZ ;  /* 0x000000c72ae27210 */ /* 0x080fe40007f3e0ff */
[----:B------:R-:W-:Y:S02]  /*1b20*/  IADD3 R224, P2, PT, R46, R199, RZ ;  /* 0x000000c72ee07210 */ /* 0x000fe40007f5e0ff */
[-C--:B------:R-:W-:Y:S01]  /*1b30*/  LEA.HI.X.SX32 R229, R40, R43.reuse, 0x1, P0 ;  /* 0x0000002b28e57211 */ /* 0x080fe200000f0eff */
[C---:B------:R-:W-:Y:S01]  /*1b40*/  IMAD R40, R181.reuse, 0x2, R38 ;  /* 0x00000002b5287824 */ /* 0x040fe200078e0226 */
[-C--:B------:R-:W-:Y:S02]  /*1b50*/  LEA.HI.X.SX32 R227, R42, R43.reuse, 0x1, P1 ;  /* 0x0000002b2ae37211 */ /* 0x080fe400008f0eff */
[----:B------:R-:W-:Y:S01]  /*1b60*/  LEA.HI.X.SX32 R225, R46, R43, 0x1, P2 ;  /* 0x0000002b2ee17211 */ /* 0x000fe200010f0eff */
[----:B------:R-:W-:Y:S01]  /*1b70*/  IMAD R33, R181, 0x2, R40 ;  /* 0x00000002b5217824 */ /* 0x000fe200078e0228 */
[----:B--2---:R-:W-:-:S02]  /*1b80*/  R2UR UR12, R51 ;  /* 0x00000000330c72ca */ /* 0x004fc400000e0000 */
[-C--:B------:R-:W-:Y:S02]  /*1b90*/  IADD3 R220, P0, PT, R44, R199.reuse, RZ ;  /* 0x000000c72cdc7210 */ /* 0x080fe40007f1e0ff */
[-C--:B------:R-:W-:Y:S02]  /*1ba0*/  IADD3 R218, P1, PT, R48, R199.reuse, RZ ;  /* 0x000000c730da7210 */ /* 0x080fe40007f3e0ff */
[----:B------:R-:W-:Y:S02]  /*1bb0*/  IADD3 R216, P2, PT, R34, R199, RZ ;  /* 0x000000c722d87210 */ /* 0x000fe40007f5e0ff */
[-C--:B------:R-:W-:Y:S02]  /*1bc0*/  LEA.HI.X.SX32 R221, R44, R43.reuse, 0x1, P0 ;  /* 0x0000002b2cdd7211 */ /* 0x080fe400000f0eff */
[-C--:B------:R-:W-:Y:S02]  /*1bd0*/  LEA.HI.X.SX32 R219, R48, R43.reuse, 0x1, P1 ;  /* 0x0000002b30db7211 */ /* 0x080fe400008f0eff */
[----:B------:R-:W-:-:S02]  /*1be0*/  LEA.HI.X.SX32 R217, R34, R43, 0x1, P2 ;  /* 0x0000002b22d97211 */ /* 0x000fc400010f0eff */
[-C--:B------:R-:W-:Y:S02]  /*1bf0*/  IADD3 R240, P5, PT, R37, R199.reuse, RZ ;  /* 0x000000c725f07210 */ /* 0x080fe40007fbe0ff */
[-C--:B------:R-:W-:Y:S02]  /*1c00*/  IADD3 R222, P6, PT, R39, R199.reuse, RZ ;  /* 0x000000c727de7210 */ /* 0x080fe40007fde0ff */
[-C--:B------:R-:W-:Y:S02]  /*1c10*/  IADD3 R204, P0, PT, R36, R199.reuse, RZ ;  /* 0x000000c724cc7210 */ /* 0x080fe40007f1e0ff */
[-C--:B------:R-:W-:Y:S02]  /*1c20*/  IADD3 R202, P1, PT, R38, R199.reuse, RZ ;  /* 0x000000c726ca7210 */ /* 0x080fe40007f3e0ff */
[-C--:B------:R-:W-:Y:S02]  /*1c30*/  IADD3 R200, P2, PT, R40, R199.reuse, RZ ;  /* 0x000000c728c87210 */ /* 0x080fe40007f5e0ff */
[----:B------:R-:W-:-:S02]  /*1c40*/  IADD3 R198, P3, PT, R33, R199, RZ ;  /* 0x000000c721c67210 */ /* 0x000fc40007f7e0ff */
[-C--:B------:R-:W-:Y:S02]  /*1c50*/  LEA.HI.X.SX32 R241, R37, R43.reuse, 0x1, P5 ;  /* 0x0000002b25f17211 */ /* 0x080fe400028f0eff */
[-C--:B------:R-:W-:Y:S02]  /*1c60*/  LEA.HI.X.SX32 R223, R39, R43.reuse, 0x1, P6 ;  /* 0x0000002b27df7211 */ /* 0x080fe400030f0eff */
[-C--:B------:R-:W-:Y:S02]  /*1c70*/  LEA.HI.X.SX32 R205, R36, R43.reuse, 0x1, P0 ;  /* 0x0000002b24cd7211 */ /* 0x080fe400000f0eff */
[-C--:B------:R-:W-:Y:S02]  /*1c80*/  LEA.HI.X.SX32 R203, R38, R43.reuse, 0x1, P1 ;  /* 0x0000002b26cb7211 */ /* 0x080fe400008f0eff */
[-C--:B------:R-:W-:Y:S02]  /*1c90*/  LEA.HI.X.SX32 R201, R40, R43.reuse, 0x1, P2 ;  /* 0x0000002b28c97211 */ /* 0x080fe400010f0eff */
[----:B------:R-:W-:-:S02]  /*1ca0*/  LEA.HI.X.SX32 R199, R33, R43, 0x1, P3 ;  /* 0x0000002b21c77211 */ /* 0x000fc400018f0eff */
[----:B------:R-:W-:Y:S01]  /*1cb0*/  LOP3.LUT R71, R73, 0x7f, RZ, 0xc0, !PT ;  /* 0x0000007f49477812 */ /* 0x000fe200078ec0ff */
[----:B0-----:R-:W-:Y:S06]  /*1cc0*/  BRA.U UP1, `(.L_x_5) ;  /* 0x0000000101187547 */ /* 0x001fec000b800000 */
[----:B------:R-:W-:Y:S01]  /*1cd0*/  ELECT P0, URZ, PT ;  /* 0x0000000000ff782f */ /* 0x000fe20003800000 */
[----:B------:R-:W-:Y:S01]  /*1ce0*/  IMAD.MOV.U32 R33, RZ, RZ, 0x1 ;  /* 0x00000001ff217424 */ /* 0x000fe200078e00ff */
[----:B------:R-:W-:Y:S01]  /*1cf0*/  UMOV UR4, 0x40 ;  /* 0x0000004000047882 */ /* 0x000fe20000000000 */
[----:B------:R-:W-:Y:S01]  /*1d00*/  UVIRTCOUNT.DEALLOC.SMPOOL 0x80 ;  /* 0x000000800000784c */ /* 0x000fe20000000000 */
[----:B------:R-:W-:-:S09]  /*1d10*/  ULEA UR4, UR6, UR4, 0x18 ;  /* 0x0000000406047291 */ /* 0x000fd2000f8ec0ff */
[----:B------:R0:W-:Y:S03]  /*1d20*/  @P0 STS.U8 [UR4], R33 ;  /* 0x00000021ff000988 */ /* 0x0001e60008000004 */
.L_x_5:
[----:B-----5:R1:W-:Y:S01]  /*1d30*/  STS.U8 [R71+UR11+0x8000], R0 ;  /* 0x0080000047007988 */ /* 0x0203e2000800000b */
[C---:B------:R-:W-:Y:S01]  /*1d40*/  LOP3.LUT R70, R71.reuse, 0x10, RZ, 0x3c, !PT ;  /* 0x0000001047467812 */ /* 0x040fe200078e3cff */
[----:B------:R-:W-:Y:S01]  /*1d50*/  USHF.L.U32 UR4, UR23, 0x15, URZ ;  /* 0x0000001517047899 */ /* 0x000fe200080006ff */
[C---:B------:R-:W-:Y:S01]  /*1d60*/  LOP3.LUT R69, R71.reuse, 0x20, RZ, 0x3c, !PT ;  /* 0x0000002047457812 */ /* 0x040fe200078e3cff */
[----:B------:R-:W-:Y:S01]  /*1d70*/  STS.U8 [R71+UR11+0x8200], R4 ;  /* 0x0082000447007988 */ /* 0x000fe2000800000b */
[----:B------:R-:W-:Y:S01]  /*1d80*/  LOP3.LUT R252, R71, 0x30, RZ, 0x3c, !PT ;  /* 0x0000003047fc7812 */ /* 0x000fe200078e3cff */
[----:B------:R-:W-:Y:S01]  /*1d90*/  ULOP3.LUT UR4, UR4, 0x600000, URZ, 0xc0, !UPT ;  /* 0x0060000004047892 */ /* 0x000fe2000f8ec0ff */
[----:B------:R-:W-:Y:S01]  /*1da0*/  LOP3.LUT P0, RZ, R73, 0x7f, RZ, 0xc0, !PT ;  /* 0x0000007f49ff7812 */ /* 0x000fe2000780c0ff */
[----:B------:R-:W-:Y:S01]  /*1db0*/  STS.U8 [R71+UR11+0x8400], R10 ;  /* 0x0084000a47007988 */ /* 0x000fe2000800000b */
[----:B------:R-:W-:Y:S01]  /*1dc0*/  UMOV UR5, 0x1 ;  /* 0x0000000100057882 */ /* 0x000fe20000000000 */
[----:B------:R-:W-:Y:S01]  /*1dd0*/  UIADD3 UR13, UPT, UPT, UR12, UR4, URZ ;  /* 0x000000040c0d7290 */ /* 0x000fe2000fffe0ff */
[----:B-1----:R-:W-:Y:S01]  /*1de0*/  PRMT R0, RZ, 0x7610, R0 ;  /* 0x00007610ff007816 */ /* 0x002fe20000000000 */
[----:B------:R-:W-:Y:S01]  /*1df0*/  STS.U8 [R71+UR11+0x8600], R16 ;  /* 0x0086001047007988 */ /* 0x000fe2000800000b */
[----:B------:R-:W-:-:S02]  /*1e00*/  UIADD3 UR15, UPT, UPT, UR11, 0x9000, URZ ;  /* 0x000090000b0f7890 */ /* 0x000fc4000fffe0ff */
[----:B------:R-:W-:Y:S01]  /*1e10*/  UIADD3 UR32, UPT, UPT, UR22, 0x40, URZ ;  /* 0x0000004016207890 */ /* 0x000fe2000fffe0ff */
[----:B------:R-:W-:Y:S01]  /*1e20*/  STS.U8 [R71+UR11+0x8800], R19 ;  /* 0x0088001347007988 */ /* 0x000fe2000800000b */
[----:B------:R-:W-:Y:S01]  /*1e30*/  PRMT R36, RZ, 0x7610, R36 ;  /* 0x00007610ff247816 */ /* 0x000fe20000000024 */
[----:B------:R-:W1:Y:S02]  /*1e40*/  LDCU.64 UR16, c[0x0][0x3d0] ;  /* 0x00007a00ff1077ac */ /* 0x000e640008000a00 */
[----:B------:R-:W-:Y:S01]  /*1e50*/  STS.U8 [R71+UR11+0x8a00], R22 ;  /* 0x008a001647007988 */ /* 0x000fe2000800000b */
[----:B------:R-:W-:Y:S01]  /*1e60*/  ISETP.LT.AND P1, PT, RZ, UR32, PT ;  /* 0x00000020ff007c0c */ /* 0x000fe2000bf21270 */
[----:B------:R-:W-:Y:S01]  /*1e70*/  VOTEU.ALL UP0, P0 ;  /* 0x0000000000ff7886 */ /* 0x000fe20000000000 */
[----:B------:R-:W-:Y:S01]  /*1e80*/  VOTEU.ALL UP2, P0 ;  /* 0x0000000000ff7886 */ /* 0x000fe20000040000 */
[----:B------:R-:W-:Y:S03]  /*1e90*/  STS.U8 [R71+UR11+0x8c00], R26 ;  /* 0x008c001a47007988 */ /* 0x000fe6000800000b */
[----:B------:R-:W-:-:S04]  /*1ea0*/  @!UP0 UIADD3 UR6, UPT, UPT, -UR5, 0x100000, URZ ;  /* 0x0010000005068890 */ /* 0x000fc8000fffe1ff */
[----:B------:R-:W-:Y:S02]  /*1eb0*/  @!UP0 USHF.L.U32 UR7, UR6, 0xb, URZ ;  /* 0x0000000b06078899 */ /* 0x000fe400080006ff */
[----:B------:R-:W-:Y:S01]  /*1ec0*/  @!UP0 USHF.L.U32 UR6, UR6, 0x1, URZ ;  /* 0x0000000106068899 */ /* 0x000fe200080006ff */
[----:B------:R-:W-:Y:S04]  /*1ed0*/  STS.U8 [R71+UR11+0x8e00], R30 ;  /* 0x008e001e47007988 */ /* 0x000fe8000800000b */
        /* <DEDUP_REMOVED lines=9> */
[----:B------:R2:W-:Y:S04]  /*1f70*/  STS.U8 [R69+UR11+0x8300], R8 ;  /* 0x0083000845007988 */ /* 0x0005e8000800000b */
[----:B------:R-:W-:Y:S01]  /*1f80*/  STS.U8 [R69+UR11+0x8500], R14 ;  /* 0x0085000e45007988 */ /* 0x000fe2000800000b */
[----:B------:R-:W-:Y:S01]  /*1f90*/  STTM.16dp32bit_t0_t15.x32 tmem[UR13], RZ ;  /* 0x000000ff000079ed */ /* 0x000fe20008a8000d */
[----:B------:R-:W-:Y:S02]  /*1fa0*/  STTM.16dp32bit_t16_t31.x32 tmem[UR13+0x20], RZ ;  /* 0x000020ff000079ed */ /* 0x000fe40008aa000d */
[----:B------:R-:W-:Y:S01]  /*1fb0*/  STS.U8 [R69+UR11+0x8700], R18 ;  /* 0x0087001245007988 */ /* 0x000fe2000800000b */
[----:B--2---:R-:W-:Y:S01]  /*1fc0*/  PRMT R8, RZ, 0x7610, R8 ;  /* 0x00007610ff087816 */ /* 0x004fe20000000008 */
[----:B------:R-:W2:Y:S02]  /*1fd0*/  LDC.64 R2, c[0x0][0x390] ;  /* 0x0000e400ff027b82 */ /* 0x000ea40000000a00 */
[----:B------:R-:W-:Y:S04]  /*1fe0*/  STS.U8 [R69+UR11+0x8900], R21 ;  /* 0x0089001545007988 */ /* 0x000fe8000800000b */
[----:B------:R-:W-:Y:S04]  /*1ff0*/  STS.U8 [R69+UR11+0x8b00], R25 ;  /* 0x008b001945007988 */ /* 0x000fe8000800000b */
[----:B------:R3:W-:Y:S04]  /*2000*/  STS.U8 [R69+UR11+0x8d00], R28 ;  /* 0x008d001c45007988 */ /* 0x0007e8000800000b */
[----:B------:R4:W-:Y:S04]  /*2010*/  STS.U8 [R69+UR11+0x8f00], R32 ;  /* 0x008f002045007988 */ /* 0x0009e8000800000b */
[----:B------:R-:W-:Y:S04]  /*2020*/  STS.U8 [R252+UR11+0x8180], R5 ;  /* 0x00818005fc007988 */ /* 0x000fe8000800000b */
[----:B------:R-:W-:Y:S04]  /*2030*/  STS.U8 [R252+UR11+0x8580], R15 ;  /* 0x0085800ffc007988 */ /* 0x000fe8000800000b */
[----:B------:R-:W-:Y:S04]  /*2040*/  STS.U8 [R252+UR11+0x8980], R23 ;  /* 0x00898017fc007988 */ /* 0x000fe8000800000b */
[----:B------:R-:W-:Y:S04]  /*2050*/  STS.U8 [R252+UR11+0x8380], R7 ;  /* 0x00838007fc007988 */ /* 0x000fe8000800000b */
[----:B------:R0:W-:Y:S04]  /*2060*/  STS.U8 [R252+UR11+0x8780], R9 ;  /* 0x00878009fc007988 */ /* 0x0001e8000800000b */
[----:B------:R-:W-:Y:S04]  /*2070*/  STS.U8 [R252+UR11+0x8b80], R11 ;  /* 0x008b800bfc007988 */ /* 0x000fe8000800000b */
[----:B------:R-:W-:Y:S04]  /*2080*/  STS.U8 [R252+UR11+0x8d80], R29 ;  /* 0x008d801dfc007988 */ /* 0x000fe8000800000b */
[----:B------:R0:W-:Y:S01]  /*2090*/  STS.U8 [R252+UR11+0x8f80], R13 ;  /* 0x008f800dfc007988 */ /* 0x0001e2000800000b */
[----:B------:R-:W0:Y:S02]  /*20a0*/  FENCE.VIEW.ASYNC.T ;  /* 0x00000000000073c6 */ /* 0x000e240000000200 */
[----:B0-----:R-:W-:Y:S01]  /*20b0*/  BAR.SYNC.DEFER_BLOCKING 0x0 ;  /* 0x0000000000007b1d */ /* 0x001fe20000010000 */
[----:B------:R-:W-:-:S05]  /*20c0*/  PRMT R12, RZ, 0x7610, R12 ;  /* 0x00007610ff0c7816 */ /* 0x000fca000000000c */
[----:B------:R-:W0:Y:S02]  /*20d0*/  FENCE.VIEW.ASYNC.S ;  /* 0x00000000000073c6 */ /* 0x000e240000000000 */
[----:B0-----:R0:W0:Y:S02]  /*20e0*/  @!UP2 SYNCS.EXCH.64 URZ, [UR15], UR6 ;  /* 0x000000060fffa5b2 */ /* 0x0010240008000100 */
[----:B0-----:R-:W-:Y:S01]  /*20f0*/  BAR.SYNC.DEFER_BLOCKING 0x0 ;  /* 0x0000000000007b1d */ /* 0x001fe20000010000 */
[----:B------:R-:W-:Y:S02]  /*2100*/  PRMT R16, RZ, 0x7610, R16 ;  /* 0x00007610ff107816 */ /* 0x000fe40000000010 */
[----:B------:R-:W-:Y:S02]  /*2110*/  PRMT R20, RZ, 0x7610, R20 ;  /* 0x00007610ff147816 */ /* 0x000fe40000000014 */
[----:B------:R-:W-:Y:S02]  /*2120*/  PRMT R24, RZ, 0x7610, R24 ;  /* 0x00007610ff187816 */ /* 0x000fe40000000018 */
[----:B---3--:R-:W-:-:S02]  /*2130*/  PRMT R28, RZ, 0x7610, R28 ;  /* 0x00007610ff1c7816 */ /* 0x008fc4000000001c */
[----:B----4-:R-:W-:Y:S02]  /*2140*/  PRMT R32, RZ, 0x7610, R32 ;  /* 0x00007610ff207816 */ /* 0x010fe40000000020 */
[----:B------:R-:W-:Y:S02]  /*2150*/  PRMT R40, RZ, 0x7610, R40 ;  /* 0x00007610ff287816 */ /* 0x000fe40000000028 */
[----:B------:R-:W-:Y:S02]  /*2160*/  PRMT R44, RZ, 0x7610, R44 ;  /* 0x00007610ff2c7816 */ /* 0x000fe4000000002c */
[----:B------:R-:W-:Y:S02]  /*2170*/  PRMT R48, RZ, 0x7610, R48 ;  /* 0x00007610ff307816 */ /* 0x000fe40000000030 */
[----:B------:R-:W-:Y:S01]  /*2180*/  PRMT R52, RZ, 0x7610, R52 ;  /* 0x00007610ff347816 */ /* 0x000fe20000000034 */
[----:B------:R-:W3:Y:S04]  /*2190*/  @P1 LDG.E.U8 R0, desc[UR26][R164.64] ;  /* 0x0000001aa4001981 */ /* 0x000ee8000c1e1100 */
[----:B------:R-:W4:Y:S04]  /*21a0*/  @P1 LDG.E.U8 R8, desc[UR26][R162.64] ;  /* 0x0000001aa2081981 */ /* 0x000f28000c1e1100 */
[----:B------:R-:W2:Y:S04]  /*21b0*/  @P1 LDG.E.U8 R12, desc[UR26][R160.64] ;  /* 0x0000001aa00c1981 */ /* 0x000ea8000c1e1100 */
[----:B------:R-:W2:Y:S01]  /*21c0*/  @P1 LDG.E.U8 R16, desc[UR26][R158.64] ;  /* 0x0000001a9e101981 */ /* 0x000ea2000c1e1100 */
[----:B------:R-:W-:-:S03]  /*21d0*/  PRMT R56, RZ, 0x7610, R56 ;  /* 0x00007610ff387816 */ /* 0x000fc60000000038 */
        /* <DEDUP_REMOVED lines=73> */
[----:B------:R-:W-:Y:S02]  /*2670*/  PRMT R15, RZ, 0x7610, R15 ;  /* 0x00007610ff0f7816 */ /* 0x000fe4000000000f */
[----:B------:R-:W-:Y:S01]  /*2680*/  PRMT R19, RZ, 0x7610, R19 ;  /* 0x00007610ff137816 */ /* 0x000fe20000000013 */
[----:B------:R-:W2:Y:S01]  /*2690*/  @P1 LDG.E.U8 R42, desc[UR26][R106.64] ;  /* 0x0000001a6a2a1981 */ /* 0x000ea2000c1e1100 */
[----:B------:R-:W-:Y:S02]  /*26a0*/  PRMT R23, RZ, 0x7610, R23 ;  /* 0x00007610ff177816 */ /* 0x000fe40000000017 */
[----:B------:R-:W-:Y:S01]  /*26b0*/  PRMT R27, RZ, 0x7610, R27 ;  /* 0x00007610ff1b7816 */ /* 0x000fe2000000001b */
[----:B------:R-:W2:Y:S01]  /*26c0*/  @P1 LDG.E.U8 R46, desc[UR26][R250.64] ;  /* 0x0000001afa2e1981 */ /* 0x000ea2000c1e1100 */
[----:B------:R-:W-:Y:S02]  /*26d0*/  PRMT R31, RZ, 0x7610, R31 ;  /* 0x00007610ff1f7816 */ /* 0x000fe4000000001f */
[----:B------:R-:W-:Y:S01]  /*26e0*/  PRMT R35, RZ, 0x7610, R35 ;  /* 0x00007610ff237816 */ /* 0x000fe20000000023 */
[----:B------:R-:W2:Y:S01]  /*26f0*/  @P1 LDG.E.U8 R50, desc[UR26][R242.64] ;  /* 0x0000001af2321981 */ /* 0x000ea2000c1e1100 */
[----:B------:R-:W-:-:S02]  /*2700*/  PRMT R39, RZ, 0x7610, R39 ;  /* 0x00007610ff277816 */ /* 0x000fc40000000027 */
        /* <DEDUP_REMOVED lines=10> */
[----:B------:R-:W2:Y:S04]  /*27b0*/  @P1 LDG.E.U8 R66, desc[UR26][R198.64] ;  /* 0x0000001ac6421981 */ /* 0x000ea8000c1e1100 */
        /* <DEDUP_REMOVED lines=15> */
[----:B------:R-:W2:Y:S01]  /*28b0*/  @P1 LDG.E.U8 R67, desc[UR26][R196.64] ;  /* 0x0000001ac4431981 */ /* 0x000ea2000c1e1100 */
[----:B------:R-:W-:-:S04]  /*28c0*/  @!UP0 UIADD3 UR6, UPT, UPT, -UR5, 0x100000, URZ ;  /* 0x0010000005068890 */ /* 0x000fc8000fffe1ff */
[----:B------:R-:W-:Y:S02]  /*28d0*/  @!UP0 USHF.L.U32 UR7, UR6, 0xb, URZ ;  /* 0x0000000b06078899 */ /* 0x000fe400080006ff */
[----:B------:R-:W-:Y:S01]  /*28e0*/  @!UP0 USHF.L.U32 UR6, UR6, 0x1, URZ ;  /* 0x0000000106068899 */ /* 0x000fe200080006ff */
[----:B------:R-:W-:-:S11]  /*28f0*/  VOTEU.ALL UP2, P0 ;  /* 0x0000000000ff7886 */ /* 0x000fd60000040000 */
[----:B------:R0:W2:Y:S01]  /*2900*/  @!UP2 SYNCS.EXCH.64 URZ, [UR11+0x9008], UR6 ;  /* 0x009008060bffa5b2 */ /* 0x0000a20008000100 */
[----:B-1----:R-:W-:Y:S01]  /*2910*/  UIMAD UR16, UR10, UR16, URZ ;  /* 0x000000100a1072a4 */ /* 0x002fe2000f8e02ff */
[----:B------:R-:W-:-:S03]  /*2920*/  IMAD R5, R71, UR17, RZ ;  /* 0x0000001147057c24 */ /* 0x000fc6000f8e02ff */
[----:B------:R-:W-:Y:S02]  /*2930*/  USHF.R.S32.HI UR4, URZ, 0x1f, UR16 ;  /* 0x0000001fff047899 */ /* 0x000fe40008011410 */
[----:B------:R-:W-:Y:S01]  /*2940*/  SHF.R.S32.HI R68, RZ, 0x1f, R5 ;  /* 0x0000001fff447819 */ /* 0x000fe20000011405 */
[----:B0-----:R-:W0:Y:S01]  /*2950*/  LDCU UR6, c[0x0][0x3d8] ;  /* 0x00007b00ff0677ac */ /* 0x001e220008000800 */
[----:B---3--:R1:W-:Y:S04]  /*2960*/  STS.U8 [R71+UR11+0x2000], R0 ;  /* 0x0020000047007988 */ /* 0x0083e8000800000b */
[----:B----4-:R-:W-:Y:S04]  /*2970*/  STS.U8 [R71+UR11+0x2200], R8 ;  /* 0x0022000847007988 */ /* 0x010fe8000800000b */
[----:B--2---:R-:W-:Y:S01]  /*2980*/  STS.U8 [R71+UR11+0x2400], R12 ;  /* 0x0024000c47007988 */ /* 0x004fe2000800000b */
[----:B------:R-:W-:Y:S01]  /*2990*/  IADD3 R2, P2, P3, R5, UR16, R2 ;  /* 0x0000001005027c10 */ /* 0x000fe2000fb5e002 */
[----:B-1----:R-:W1:Y:S02]  /*29a0*/  LDC R0, c[0x0][0x3d8] ;  /* 0x0000f600ff007b82 */ /* 0x002e640000000800 */
[----:B------:R-:W-:Y:S04]  /*29b0*/  STS.U8 [R71+UR11+0x2600], R16 ;  /* 0x0026001047007988 */ /* 0x000fe8000800000b */
[----:B------:R-:W-:Y:S02]  /*29c0*/  STS.U8 [R71+UR11+0x2800], R20 ;  /* 0x0028001447007988 */ /* 0x000fe4000800000b */
[----:B------:R-:W2:Y:S02]  /*29d0*/  LDC R5, c[0x0][0x3d8] ;  /* 0x0000f600ff057b82 */ /* 0x000ea40000000800 */
        /* <DEDUP_REMOVED lines=11> */
[----:B------:R-:W-:Y:S04]  /*2a90*/  STS.U8 [R70+UR11+0x2080], R4 ;  /* 0x0020800446007988 */ /* 0x000fe8000800000b */
[----:B------:R-:W-:Y:S01]  /*2aa0*/  STS.U8 [R70+UR11+0x2280], R9 ;  /* 0x0022800946007988 */ /* 0x000fe2000800000b */
[----:B---3--:R-:W3:Y:S03]  /*2ab0*/  LDC R71, c[0x0][0x3d8] ;  /* 0x0000f600ff477b82 */ /* 0x008ee60000000800 */
        /* <DEDUP_REMOVED lines=11> */
[----:B------:R-:W-:Y:S01]  /*2b70*/  STS.U8 [R70+UR11+0x3a80], R57 ;  /* 0x003a803946007988 */ /* 0x000fe2000800000b */
[----:B------:R-:W-:-:S02]  /*2b80*/  IADD3.X R3, PT, PT, R68, UR4, R3, P2, P3 ;  /* 0x0000000444037c10 */ /* 0x000fc400097e6403 */
[----:B------:R-:W4:Y:S01]  /*2b90*/  LDC R68, c[0x0][0x3d8] ;  /* 0x0000f600ff447b82 */ /* 0x000f220000000800 */
[----:B------:R-:W-:Y:S04]  /*2ba0*/  STS.U8 [R70+UR11+0x3c80], R61 ;  /* 0x003c803d46007988 */ /* 0x000fe8000800000b */
[----:B------:R-:W-:Y:S04]  /*2bb0*/  STS.U8 [R70+UR11+0x3e80], R65 ;  /* 0x003e804146007988 */ /* 0x000fe8000800000b */
[----:B------:R-:W-:Y:S04]  /*2bc0*/  STS.U8 [R69+UR11+0x2100], R6 ;  /* 0x0021000645007988 */ /* 0x000fe8000800000b */
[----:B------:R-:W-:Y:S04]  /*2bd0*/  STS.U8 [R69+UR11+0x2300], R10 ;  /* 0x0023000a45007988 */ /* 0x000fe8000800000b */
[----:B------:R-:W-:Y:S01]  /*2be0*/  STS.U8 [R69+UR11+0x2500], R14 ;  /* 0x0025000e45007988 */ /* 0x000fe2000800000b */
[----:B------:R-:W-:-:S04]  /*2bf0*/  @!UP0 UIADD3 UR4, UPT, UPT, -UR5, 0x100000, URZ ;  /* 0x0010000005048890 */ /* 0x000fc8000fffe1ff */
[----:B------:R-:W-:Y:S02]  /*2c00*/  @!UP0 USHF.L.U32 UR5, UR4, 0xb, URZ ;  /* 0x0000000b04058899 */ /* 0x000fe400080006ff */
[----:B------:R-:W-:Y:S01]  /*2c10*/  @!UP0 USHF.L.U32 UR4, UR4, 0x1, URZ ;  /* 0x0000000104048899 */ /* 0x000fe200080006ff */
[----:B------:R-:W-:Y:S01]  /*2c20*/  STS.U8 [R69+UR11+0x2700], R18 ;  /* 0x0027001245007988 */ /* 0x000fe2000800000b */
[----:B------:R-:W-:-:S03]  /*2c30*/  ISETP.EQ.U32.AND P2, PT, RZ, UR23, P1 ;  /* 0x00000017ff007c0c */ /* 0x000fc60008f42070 */
[----:B------:R-:W-:Y:S04]  /*2c40*/  STS.U8 [R69+UR11+0x2900], R22 ;  /* 0x0029001645007988 */ /* 0x000fe8000800000b */
[----:B------:R-:W-:Y:S04]  /*2c50*/  STS.U8 [R69+UR11+0x2b00], R26 ;  /* 0x002b001a45007988 */ /* 0x000fe8000800000b */
[----:B------:R-:W-:Y:S04]  /*2c60*/  STS.U8 [R69+UR11+0x2d00], R30 ;  /* 0x002d001e45007988 */ /* 0x000fe8000800000b */
[----:B------:R-:W-:Y:S04]  /*2c70*/  STS.U8 [R69+UR11+0x2f00], R34 ;  /* 0x002f002245007988 */ /* 0x000fe8000800000b */
[----:B------:R-:W-:Y:S04]  /*2c80*/  STS.U8 [R69+UR11+0x3100], R38 ;  /* 0x0031002645007988 */ /* 0x000fe8000800000b */
[----:B------:R-:W-:Y:S01]  /*2c90*/  STS.U8 [R69+UR11+0x3300], R42 ;  /* 0x0033002a45007988 */ /* 0x000fe2000800000b */
[----:B------:R-:W-:-:S03]  /*2ca0*/  VOTEU.ALL UP2, P0 ;  /* 0x0000000000ff7886 */ /* 0x000fc60000040000 */
[----:B------:R-:W-:Y:S04]  /*2cb0*/  STS.U8 [R69+UR11+0x3500], R46 ;  /* 0x0035002e45007988 */ /* 0x000fe8000800000b */
[----:B------:R-:W-:Y:S04]  /*2cc0*/  STS.U8 [R69+UR11+0x3700], R50 ;  /* 0x0037003245007988 */ /* 0x000fe8000800000b */
[----:B------:R-:W-:Y:S04]  /*2cd0*/  STS.U8 [R69+UR11+0x3900], R54 ;  /* 0x0039003645007988 */ /* 0x000fe8000800000b */
[----:B------:R-:W-:Y:S04]  /*2ce0*/  STS.U8 [R69+UR11+0x3b00], R58 ;  /* 0x003b003a45007988 */ /* 0x000fe8000800000b */
[----:B------:R-:W-:Y:S01]  /*2cf0*/  STS.U8 [R69+UR11+0x3d00], R62 ;  /* 0x003d003e45007988 */ /* 0x000fe2000800000b */
[----:B0-----:R-:W-:-:S03]  /*2d00*/  IADD3 R194, P3, PT, R2, UR6, RZ ;  /* 0x0000000602c27c10 */ /* 0x001fc6000ff7e0ff */
[----:B------:R3:W-:Y:S01]  /*2d10*/  STS.U8 [R69+UR11+0x3f00], R66 ;  /* 0x003f004245007988 */ /* 0x0007e2000800000b */
[----:B------:R-:W-:-:S03]  /*2d20*/  UIADD3 UR16, UPT, UPT, UR11, 0x4000, URZ ;  /* 0x000040000b107890 */ /* 0x000fc6000fffe0ff */
[----:B------:R0:W-:Y:S01]  /*2d30*/  STS.U8 [R252+UR11+0x2180], R7 ;  /* 0x00218007fc007988 */ /* 0x0001e2000800000b */
[----:B------:R-:W-:-:S03]  /*2d40*/  UIADD3 UR14, UPT, UPT, UR12, 0x100000, URZ ;  /* 0x001000000c0e7890 */ /* 0x000fc6000fffe0ff */
[----:B------:R0:W-:Y:S01]  /*2d50*/  STS.U8 [R252+UR11+0x2380], R11 ;  /* 0x0023800bfc007988 */ /* 0x0001e2000800000b */
[----:B---3--:R-:W-:-:S03]  /*2d60*/  IMAD.SHL.U32 R69, R71, 0x2, RZ ;  /* 0x0000000247457824 */ /* 0x008fc600078e00ff */
[----:B------:R0:W-:Y:S04]  /*2d70*/  STS.U8 [R252+UR11+0x2580], R15 ;  /* 0x0025800ffc007988 */ /* 0x0001e8000800000b */
        /* <DEDUP_REMOVED lines=12> */
[----:B------:R0:W-:Y:S01]  /*2e40*/  STS.U8 [R252+UR11+0x3f80], R67 ;  /* 0x003f8043fc007988 */ /* 0x0001e2000800000b */
[----:B------:R3:W-:Y:S06]  /*2e50*/  MEMBAR.ALL.CTA ;  /* 0x0000000000007992 */ /* 0x0007ec0000008000 */
[----:B---3--:R-:W-:Y:S04]  /*2e60*/  FENCE.VIEW.ASYNC.S ;  /* 0x00000000000073c6 */ /* 0x008fe80000000000 */
[----:B------:R-:W3:Y:S02]  /*2e70*/  FENCE.VIEW.ASYNC.S ;  /* 0x00000000000073c6 */ /* 0x000ee40000000000 */
[----:B---3--:R0:W3:Y:S01]  /*2e80*/  @!UP2 SYNCS.EXCH.64 URZ, [UR11+0x4000], UR4 ;  /* 0x004000040bffa5b2 */ /* 0x0080e20008000100 */
[----:B------:R-:W-:Y:S01]  /*2e90*/  PRMT R85, RZ, 0x7610, R85 ;  /* 0x00007610ff557816 */ /* 0x000fe20000000055 */
[----:B---3--:R-:W-:Y:S01]  /*2ea0*/  BAR.SYNC.DEFER_BLOCKING 0x0 ;  /* 0x0000000000007b1d */ /* 0x008fe20000010000 */
[----:B------:R-:W-:-:S02]  /*2eb0*/  IADD3 R192, P4, PT, R69, R2, RZ ;  /* 0x0000000245c07210 */ /* 0x000fc40007f9e0ff */
[----:B------:R-:W-:Y:S02]  /*2ec0*/  PRMT R94, RZ, 0x7610, R94 ;  /* 0x00007610ff5e7816 */ /* 0x000fe4000000005e */
[----:B--2---:R-:W-:Y:S01]  /*2ed0*/  LEA.HI.X.SX32 R195, R5, R3, 0x1, P3 ;  /* 0x0000000305c37211 */ /* 0x004fe200018f0eff */
[----:B01--4-:R-:W-:Y:S08]  /*2ee0*/  @!P2 BRA `(.L_x_6) ;  /* 0x00000000006ca947 */ /* 0x013ff00003800000 */
[----:B------:R-:W-:Y:S02]  /*2ef0*/  UIADD3 UR4, UPT, UPT, UR11, 0x8000, URZ ;  /* 0x000080000b047890 */ /* 0x000fe4000fffe0ff */
[----:B------:R-:W-:Y:S02]  /*2f00*/  UIADD3 UR5, UPT, UPT, UR11, 0x2000, URZ ;  /* 0x000020000b057890 */ /* 0x000fe4000fffe0ff */
[----:B------:R-:W-:Y:S02]  /*2f10*/  USHF.R.U32.HI UR4, URZ, 0x4, UR4 ;  /* 0x00000004ff047899 */ /* 0x000fe40008011604 */
[----:B------:R-:W-:Y:S02]  /*2f20*/  USHF.R.U32.HI UR5, URZ, 0x4, UR5 ;  /* 0x00000004ff057899 */ /* 0x000fe40008011605 */
[----:B------:R-:W-:Y:S02]  /*2f30*/  USGXT.U32 UR6, UR4, 0xe ;  /* 0x0000000e0406789a */ /* 0x000fe40008000000 */
[----:B------:R-:W-:Y:S01]  /*2f40*/  USGXT.U32 UR8, UR5, 0xe ;  /* 0x0000000e0508789a */ /* 0x000fe20008000000 */
[----:B------:R-:W-:Y:S01]  /*2f50*/  UMOV UR18, 0xffffff80 ;  /* 0xffffff8000127882 */ /* 0x000fe20000000000 */
[----:B------:R-:W-:Y:S01]  /*2f60*/  UMOV UR19, 0x7fffbfdf ;  /* 0x7fffbfdf00137882 */ /* 0x000fe20000000000 */
[----:B------:R-:W-:Y:S01]  /*2f70*/  UMOV UR20, 0xfffffffe ;  /* 0xfffffffe00147882 */ /* 0x000fe20000000000 */
[----:B------:R-:W-:Y:S01]  /*2f80*/  UMOV UR21, 0x7fffbfdf ;  /* 0x7fffbfdf00157882 */ /* 0x000fe20000000000 */
[----:B------:R-:W-:Y:S01]  /*2f90*/  UMOV UR7, URZ ;  /* 0x000000ff00077c82 */ /* 0x000fe20008000000 */
[----:B------:R-:W-:Y:S01]  /*2fa0*/  UMOV UR9, URZ ;  /* 0x000000ff00097c82 */ /* 0x000fe20008000000 */
[----:B------:R-:W-:-:S02]  /*2fb0*/  UIADD3.64 UR18, UPT, UPT, UR6, -UR18, URZ ;  /* 0x8000001206127297 */ /* 0x000fc4000fffe0ff */
[----:B------:R-:W-:Y:S01]  /*2fc0*/  UIADD3.64 UR20, UPT, UPT, UR8, -UR20, URZ ;  /* 0x8000001408147297 */ /* 0x000fe2000fffe0ff */
[----:B------:R-:W-:Y:S01]  /*2fd0*/  UMOV UR24, 0x0 ;  /* 0x0000000000187882 */ /* 0x000fe20000000000 */
[----:B------:R-:W-:Y:S01]  /*2fe0*/  UMOV UR25, 0x4208010 ;  /* 0x0420801000197882 */ /* 0x000fe20000000000 */
[----:B------:R-:W-:Y:S01]  /*2ff0*/  UMOV UR4, UR16 ;  /* 0x0000001000047c82 */ /* 0x000fe20008000000 */
[----:B------:R-:W-:Y:S01]  /*3000*/  UMOV UR5, URZ ;  /* 0x000000ff00057c82 */ /* 0x000fe20008000000 */
[----:B------:R-:W-:Y:S01]  /*3010*/  UMOV UR7, 0x80004020 ;  /* 0x8000402000077882 */ /* 0x000fe20000000000 */
[----:B------:R-:W-:Y:S01]  /*3020*/  UMOV UR9, 0x80004020 ;  /* 0x8000402000097882 */ /* 0x000fe20000000000 */
[----:B------:R-:W-:Y:S01]  /*3030*/  UMOV UR28, 0x0 ;  /* 0x00000000001c7882 */ /* 0x000fe20000000000 */
[----:B------:R-:W-:Y:S01]  /*3040*/  UMOV UR29, 0x4208010 ;  /* 0x04208010001d7882 */ /* 0x000fe20000000000 */
[----:B------:R-:W-:Y:S01]  /*3050*/  UMOV UR4, UR4 ;  /* 0x0000000400047c82 */ /* 0x000fe20008000000 */
[----:B------:R0:W-:Y:S01]  /*3060*/  UTCQMMA gdesc[UR6], gdesc[UR8], tmem[UR14], tmem[UR24], idesc[UR25], !UPT ;  /* 0x00ff1808060075ea */ /* 0x0001e2000f80030e */
[----:B------:R0:W-:Y:S01]  /*3070*/  UTCQMMA gdesc[UR18], gdesc[UR20], tmem[UR14], tmem[UR28], idesc[UR29], UPT ;  /* 0x00ff1c14120075ea */ /* 0x0001e2000b80030e */
[----:B------:R0:W-:Y:S01]  /*3080*/  UTCBAR [UR4], URZ ;  /* 0x000000ff040073e9 */ /* 0x0001e200080000ff */
[----:B------:R-:W-:Y:S01]  /*3090*/  NOP ;  /* 0x0000000000007918 */ /* 0x000fe20000000000 */
.L_x_6:
[----:B------:R-:W-:Y:S05]  /*30a0*/  @!P1 BRA `(.L_x_7) ;  /* 0x0000000000089947 */ /* 0x000fea0003800000 */
[----:B------:R-:W1:Y:S02]  /*30b0*/  SYNCS.PHASECHK.TRANS64.TRYWAIT P3, [UR11+0x4000], RZ ;  /* 0x004000ffff0075a7 */ /* 0x000e64000806110b */
[----:B-1----:R-:W-:Y:S05]  /*30c0*/  @!P3 BRA `(.L_x_8) ;  /* 0x000000c000c0b947 */ /* 0x002fea0003800000 */
.L_x_7:
[----:B------:R-:W1:Y:S01]  /*30d0*/  LDC R70, c[0x0][0x3d8] ;  /* 0x0000f600ff467b82 */ /* 0x000e620000000800 */
[----:B------:R-:W-:Y:S01]  /*30e0*/  LEA.HI.X.SX32 R193, R69, R3, 0x1, P4 ;  /* 0x0000000345c17211 */ /* 0x000fe200020f0eff */
[----:B------:R-:W-:-:S06]  /*30f0*/  IMAD R69, R71, 0x3, RZ ;  /* 0x0000000347457824 */ /* 0x000fcc00078e02ff */
[----:B------:R-:W-:Y:S01]  /*3100*/  BAR.SYNC.DEFER_BLOCKING 0x0 ;  /* 0x0000000000007b1d */ /* 0x000fe20000010000 */
[----:B------:R-:W-:-:S07]  /*3110*/  IMAD.SHL.U32 R71, R71, 0x4, RZ ;  /* 0x0000000447477824 */ /* 0x000fce00078e00ff */
[----:B------:R-:W2:Y:S01]  /*3120*/  LDC R72, c[0x0][0x3d8] ;  /* 0x0000f600ff487b82 */ /* 0x000ea20000000800 */
[-C--:B------:R-:W-:Y:S01]  /*3130*/  IADD3 R190, P3, PT, R69, R2.reuse, RZ ;  /* 0x0000000245be7210 */ /* 0x080fe20007f7e0ff */
[----:B------:R3:W-:Y:S01]  /*3140*/  STL [R1+0x158], R196 ;  /* 0x000158c401007387 */ /* 0x0007e20000100800 */
[----:B------:R-:W-:Y:S01]  /*3150*/  IADD3 R188, P4, PT, R71, R2, RZ ;  /* 0x0000000247bc7210 */ /* 0x000fe20007f9e0ff */
[----:B------:R-:W4:Y:S01]  /*3160*/  LDCU UR5, c[0x0][0x3a8] ;  /* 0x00007500ff0577ac */ /* 0x000f220008000800 */
[----:B------:R-:W-:-:S03]  /*3170*/  LEA.HI.X.SX32 R191, R69, R3, 0x1, P3 ;  /* 0x0000000345bf7211 */ /* 0x000fc600018f0eff */
[----:B------:R-:W0:Y:S01]  /*3180*/  LDC R73, c[0x0][0x3d8] ;  /* 0x0000f600ff497b82 */ /* 0x000e220000000800 */
[----:B------:R-:W-:Y:S01]  /*3190*/  IMAD R69, R0, 0x5, RZ ;  /* 0x0000000500457824 */ /* 0x000fe200078e02ff */
[----:B------:R-:W-:Y:S01]  /*31a0*/  LEA.HI.X.SX32 R189, R71, R3, 0x1, P4 ;  /* 0x0000000347bd7211 */ /* 0x000fe200020f0eff */
[----:B------:R-:W-:-:S05]  /*31b0*/  IMAD.SHL.U32 R71, R68, 0x8, RZ ;  /* 0x0000000844477824 */ /* 0x000fca00078e00ff */
[----:B------:R-:W3:Y:S01]  /*31c0*/  LDC R75, c[0x0][0x3d8] ;  /* 0x0000f600ff4b7b82 */ /* 0x000ee20000000800 */
[----:B------:R-:W-:-:S07]  /*31d0*/  IADD3 R186, P3, PT, R69, R2, RZ ;  /* 0x0000000245ba7210 */ /* 0x000fce0007f7e0ff */
[----:B------:R-:W3:Y:S01]  /*31e0*/  LDC R74, c[0x0][0x3d8] ;  /* 0x0000f600ff4a7b82 */ /* 0x000ee20000000800 */
[----:B------:R-:W3:Y:S01]  /*31f0*/  S2R R77, SR_TID.X ;  /* 0x00000000004d7919 */ /* 0x000ee20000002100 */
[----:B------:R-:W-:Y:S01]  /*3200*/  LDTM.16dp32bit_t0_t15.x64 R4, tmem[UR13+0x100000] ;  /* 0x1000000d000479ee */ /* 0x000fe20008b00000 */
[----:B------:R-:W4:Y:S01]  /*3210*/  LDTM.16dp32bit_t16_t31.x64 R4, tmem[UR13+0x100040] ;  /* 0x1000400d000479ee */ /* 0x000f220008b20000 */
[----:B------:R-:W-:Y:S01]  /*3220*/  PRMT R84, RZ, 0x7610, R84 ;  /* 0x00007610ff547816 */ /* 0x000fe20000000054 */
[----:B------:R0:W-:Y:S03]  /*3230*/  STL [R1+0x154], R181 ;  /* 0x000154b501007387 */ /* 0x0001e60000100800 */
[----:B------:R-:W3:Y:S01]  /*3240*/  LDC R0, c[0x0][0x3d8] ;  /* 0x0000f600ff007b82 */ /* 0x000ee20000000800 */
[----:B------:R-:W-:Y:S01]  /*3250*/  LEA.HI.X.SX32 R187, R69, R3, 0x1, P3 ;  /* 0x0000000345bb7211 */ /* 0x000fe200018f0eff */
[----:B-1----:R-:W-:Y:S01]  /*3260*/  IMAD R69, R70, 0x9, RZ ;  /* 0x0000000946457824 */ /* 0x002fe200078e02ff */
[----:B------:R-:W-:-:S05]  /*3270*/  IADD3 R184, P4, PT, R71, R2, RZ ;  /* 0x0000000247b87210 */ /* 0x000fca0007f9e0ff */
[----:B------:R-:W1:Y:S01]  /*3280*/  LDC R70, c[0x0][0x3d8] ;  /* 0x0000f600ff467b82 */ /* 0x000e620000000800 */
[----:B------:R-:W-:Y:S01]  /*3290*/  LEA.HI.X.SX32 R185, R71, R3, 0x1, P4 ;  /* 0x0000000347b97211 */ /* 0x000fe200020f0eff */
[----:B--2---:R-:W-:Y:S01]  /*32a0*/  IMAD R71, R72, 0xa, RZ ;  /* 0x0000000a48477824 */ /* 0x004fe200078e02ff */
[----:B------:R-:W-:Y:S01]  /*32b0*/  IADD3 R182, P3, PT, R69, R2, RZ ;  /* 0x0000000245b67210 */ /* 0x000fe20007f7e0ff */
[----:B0-----:R-:W-:-:S03]  /*32c0*/  IMAD R73, R73, 0xb, RZ ;  /* 0x0000000b49497824 */ /* 0x001fc600078e02ff */
[-C--:B------:R-:W-:Y:S01]  /*32d0*/  IADD3 R178, P4, PT, R71, R2.reuse, RZ ;  /* 0x0000000247b27210 */ /* 0x080fe20007f9e0ff */
[----:B------:R-:W0:Y:S01]  /*32e0*/  LDC R72, c[0x0][0x3d8] ;  /* 0x0000f600ff487b82 */ /* 0x000e220000000800 */
[-C--:B------:R-:W-:Y:S02]  /*32f0*/  LEA.HI.X.SX32 R183, R69, R3.reuse, 0x1, P3 ;  /* 0x0000000345b77211 */ /* 0x080fe400018f0eff */
[-C--:B------:R-:W-:Y:S02]  /*3300*/  LEA.HI.X.SX32 R179, R71, R3.reuse, 0x1, P4 ;  /* 0x0000000347b37211 */ /* 0x080fe400020f0eff */
[C---:B------:R-:W-:Y:S01]  /*3310*/  IADD3 R176, P3, PT, R73.reuse, R2, RZ ;  /* 0x0000000249b07210 */ /* 0x040fe20007f7e0ff */
[----:B---3--:R-:W-:Y:S02]  /*3320*/  IMAD R71, R0, 0xc, RZ ;  /* 0x0000000c00477824 */ /* 0x008fe400078e02ff */
[----:B------:R-:W2:Y:S01]  /*3330*/  LDC R68, c[0x0][0x3d8] ;  /* 0x0000f600ff447b82 */ /* 0x000ea20000000800 */
[----:B------:R-:W-:-:S02]  /*3340*/  LEA.HI.X.SX32 R177, R73, R3, 0x1, P3 ;  /* 0x0000000349b17211 */ /* 0x000fc400018f0eff */
[----:B------:R-:W-:-:S05]  /*3350*/  IADD3 R174, P3, PT, R71, R2, RZ ;  /* 0x0000000247ae7210 */ /* 0x000fca0007f7e0ff */
[----:B------:R-:W3:Y:S01]  /*3360*/  LDC R73, c[0x0][0x3d8] ;  /* 0x0000f600ff497b82 */ /* 0x000ee20000000800 */
[----:B------:R-:W-:Y:S01]  /*3370*/  LEA.HI.X.SX32 R175, R71, R3, 0x1, P3 ;  /* 0x0000000347af7211 */ /* 0x000fe200018f0eff */
[----:B------:R-:W-:Y:S02]  /*3380*/  IMAD R75, R75, 0xd, RZ ;  /* 0x0000000d4b4b7824 */ /* 0x000fe400078e02ff */
[----:B-1----:R-:W-:-:S04]  /*3390*/  IMAD.SHL.U32 R71, R70, 0x10, RZ ;  /* 0x0000001046477824 */ /* 0x002fc800078e00ff */
[----:B------:R-:W1:Y:S01]  /*33a0*/  LDC R69, c[0x0][0x3d8] ;  /* 0x0000f600ff457b82 */ /* 0x000e620000000800 */
[----:B------:R-:W-:-:S07]  /*33b0*/  IADD3 R172, P4, PT, R75, R2, RZ ;  /* 0x000000024bac7210 */ /* 0x000fce0007f9e0ff */
[----:B------:R-:W4:Y:S01]  /*33c0*/  LDC R70, c[0x0][0x3d8] ;  /* 0x0000f600ff467b82 */ /* 0x000f220000000800 */
[----:B------:R-:W-:Y:S01]  /*33d0*/  LEA.HI.X.SX32 R173, R75, R3, 0x1, P4 ;  /* 0x000000034bad7211 */ /* 0x000fe200020f0eff */
[----:B0-----:R-:W-:-:S06]  /*33e0*/  IMAD R75, R72, 0x11, RZ ;  /* 0x00000011484b7824 */ /* 0x001fcc00078e02ff */
[----:B------:R-:W0:Y:S01]  /*33f0*/  LDC R0, c[0x0][0x3d8] ;  /* 0x0000f600ff007b82 */ /* 0x000e220000000800 */
[-C--:B------:R-:W-:Y:S01]  /*3400*/  IADD3 R168, P4, PT, R75, R2.reuse, RZ ;  /* 0x000000024ba87210 */ /* 0x080fe20007f9e0ff */
[----:B--2---:R-:W-:Y:S01]  /*3410*/  IMAD R68, R68, 0x13, RZ ;  /* 0x0000001344447824 */ /* 0x004fe200078e02ff */
[----:B------:R-:W-:Y:S01]  /*3420*/  IADD3 R170, P3, PT, R71, R2, RZ ;  /* 0x0000000247aa7210 */ /* 0x000fe20007f7e0ff */
[----:B---3--:R-:W-:Y:S01]  /*3430*/  IMAD R73, R73, 0x12, RZ ;  /* 0x0000001249497824 */ /* 0x008fe200078e02ff */
[----:B------:R-:W-:-:S03]  /*3440*/  LEA.HI.X.SX32 R169, R75, R3, 0x1, P4 ;  /* 0x000000034ba97211 */ /* 0x000fc600020f0eff */
[----:B------:R-:W2:Y:S01]  /*3450*/  LDC R72, c[0x0][0x3d8] ;  /* 0x0000f600ff487b82 */ /* 0x000ea20000000800 */
[----:B------:R-:W-:Y:S02]  /*3460*/  LEA.HI.X.SX32 R171, R71, R3, 0x1, P3 ;  /* 0x0000000347ab7211 */ /* 0x000fe400018f0eff */
[----:B------:R-:W-:Y:S01]  /*3470*/  IADD3 R164, P4, PT, R68, R2, RZ ;  /* 0x0000000244a47210 */ /* 0x000fe20007f9e0ff */
[----:B-1----:R-:W-:-:S04]  /*3480*/  IMAD R69, R69, 0x14, RZ ;  /* 0x0000001445457824 */ /* 0x002fc800078e02ff */
[----:B------:R-:W1:Y:S01]  /*3490*/  LDC R71, c[0x0][0x3d8] ;  /* 0x0000f600ff477b82 */ /* 0x000e620000000800 */
[----:B------:R-:W-:Y:S01]  /*34a0*/  LEA.HI.X.SX32 R165, R68, R3, 0x1, P4 ;  /* 0x0000000344a57211 */ /* 0x000fe200020f0eff */
[----:B----4-:R-:W-:Y:S01]  /*34b0*/  IMAD R68, R70, 0x19, RZ ;  /* 0x0000001946447824 */ /* 0x010fe200078e02ff */
[----:B------:R-:W-:-:S05]  /*34c0*/  IADD3 R166, P3, PT, R73, R2, RZ ;  /* 0x0000000249a67210 */ /* 0x000fca0007f7e0ff */
[----:B------:R-:W3:Y:S01]  /*34d0*/  LDC R70, c[0x0][0x3d8] ;  /* 0x0000f600ff467b82 */ /* 0x000ee20000000800 */
[----:B------:R-:W-:Y:S01]  /*34e0*/  LEA.HI.X.SX32 R167, R73, R3, 0x1, P3 ;  /* 0x0000000349a77211 */ /* 0x000fe200018f0eff */
[----:B0-----:R-:W-:Y:S01]  /*34f0*/  IMAD R0, R0, 0x18, RZ ;  /* 0x0000001800007824 */ /* 0x001fe200078e02ff */
[----:B------:R-:W-:-:S04]  /*3500*/  IADD3 R162, P3, PT, R69, R2, RZ ;  /* 0x0000000245a27210 */ /* 0x000fc80007f7e0ff */
[-C--:B------:R-:W-:Y:S01]  /*3510*/  LEA.HI.X.SX32 R163, R69, R3.reuse, 0x1, P3 ;  /* 0x0000000345a37211 */ /* 0x080fe200018f0eff */
[----:B------:R-:W0:Y:S01]  /*3520*/  LDC R73, c[0x0][0x3d8] ;  /* 0x0000f600ff497b82 */ /* 0x000e220000000800 */
[-C--:B------:R-:W-:Y:S02]  /*3530*/  IADD3 R160, P3, PT, R0, R2.reuse, RZ ;  /* 0x0000000200a07210 */ /* 0x080fe40007f7e0ff */
[-C--:B------:R-:W-:Y:S02]  /*3540*/  IADD3 R158, P4, PT, R68, R2.reuse, RZ ;  /* 0x00000002449e7210 */ /* 0x080fe40007f9e0ff */
[-C--:B------:R-:W-:Y:S01]  /*3550*/  LEA.HI.X.SX32 R161, R0, R3.reuse, 0x1, P3 ;  /* 0x0000000300a17211 */ /* 0x080fe200018f0eff */
[----:B--2---:R-:W-:Y:S01]  /*3560*/  IMAD R0, R72, 0x1b, RZ ;  /* 0x0000001b48007824 */ /* 0x004fe200078e02ff */
[----:B------:R-:W-:Y:S01]  /*3570*/  LEA.HI.X.SX32 R159, R68, R3, 0x1, P4 ;  /* 0x00000003449f7211 */ /* 0x000fe200020f0eff */
[----:B-1----:R-:W-:Y:S01]  /*3580*/  IMAD R69, R71, 0x1a, RZ ;  /* 0x0000001a47457824 */ /* 0x002fe200078e02ff */
[----:B------:R-:W1:Y:S02]  /*3590*/  LDC R72, c[0x0][0x3d8] ;  /* 0x0000f600ff487b82 */ /* 0x000e640000000800 */
[----:B------:R-:W-:-:S02]  /*35a0*/  IADD3 R154, P4, PT, R0, R2, RZ ;  /* 0x00000002009a7210 */ /* 0x000fc40007f9e0ff */
[CC--:B------:R-:W-:Y:S02]  /*35b0*/  IADD3 R156, P3, PT, R69.reuse, R2.reuse, RZ ;  /* 0x00000002459c7210 */ /* 0x0c0fe40007f7e0ff */
[-C--:B------:R-:W-:Y:S01]  /*35c0*/  LEA.HI.X.SX32 R155, R0, R3.reuse, 0x1, P4 ;  /* 0x00000003009b7211 */ /* 0x080fe200020f0eff */
[----:B---3--:R-:W-:Y:S01]  /*35d0*/  IMAD R0, R70, 0x1c, RZ ;  /* 0x0000001c46007824 */ /* 0x008fe200078e02ff */
[----:B------:R-:W2:Y:S01]  /*35e0*/  LDC R71, c[0x0][0x3d8] ;  /* 0x0000f600ff477b82 */ /* 0x000ea20000000800 */
[----:B------:R-:W-:Y:S01]  /*35f0*/  LEA.HI.X.SX32 R157, R69, R3, 0x1, P3 ;  /* 0x00000003459d7211 */ /* 0x000fe200018f0eff */
[----:B------:R-:W-:Y:S02]  /*3600*/  IMAD R69, R74, 0x21, RZ ;  /* 0x000000214a457824 */ /* 0x000fe400078e02ff */
[----:B------:R-:W-:-:S04]  /*3610*/  IADD3 R152, P3, PT, R0, R2, RZ ;  /* 0x0000000200987210 */ /* 0x000fc80007f7e0ff */
[----:B------:R-:W3:Y:S01]  /*3620*/  LDC R70, c[0x0][0x3d8] ;  /* 0x0000f600ff467b82 */ /* 0x000ee20000000800 */
[----:B0-----:R-:W-:Y:S01]  /*3630*/  IMAD.SHL.U32 R68, R73, 0x20, RZ ;  /* 0x0000002049447824 */ /* 0x001fe200078e00ff */
[----:B------:R-:W-:Y:S02]  /*3640*/  LEA.HI.X.SX32 R153, R0, R3, 0x1, P3 ;  /* 0x0000000300997211 */ /* 0x000fe400018f0eff */
[----:B------:R-:W-:-:S04]  /*3650*/  IADD3 R148, P3, PT, R69, R2, RZ ;  /* 0x0000000245947210 */ /* 0x000fc80007f7e0ff */
[----:B------:R-:W0:Y:S01]  /*3660*/  LDC R73, c[0x0][0x3d8] ;  /* 0x0000f600ff497b82 */ /* 0x000e220000000800 */
[----:B------:R-:W-:Y:S01]  /*3670*/  LEA.HI.X.SX32 R149, R69, R3, 0x1, P3 ;  /* 0x0000000345957211 */ /* 0x000fe200018f0eff */
[----:B-1----:R-:W-:Y:S01]  /*3680*/  IMAD R0, R72, 0x22, RZ ;  /* 0x0000002248007824 */ /* 0x002fe200078e02ff */
[----:B------:R-:W-:-:S05]  /*3690*/  IADD3 R150, P4, PT, R68, R2, RZ ;  /* 0x0000000244967210 */ /* 0x000fca0007f9e0ff */
[----:B------:R-:W1:Y:S01]  /*36a0*/  LDC R69, c[0x0][0x3d8] ;  /* 0x0000f600ff457b82 */ /* 0x000e620000000800 */
[----:B------:R-:W-:Y:S01]  /*36b0*/  LEA.HI.X.SX32 R151, R68, R3, 0x1, P4 ;  /* 0x0000000344977211 */ /* 0x000fe200020f0eff */
[----:B--2---:R-:W-:Y:S01]  /*36c0*/  IMAD R68, R71, 0x23, RZ ;  /* 0x0000002347447824 */ /* 0x004fe200078e02ff */
[----:B------:R-:W-:-:S05]  /*36d0*/  IADD3 R146, P3, PT, R0, R2, RZ ;  /* 0x0000000200927210 */ /* 0x000fca0007f7e0ff */
[----:B------:R-:W2:Y:S01]  /*36e0*/  LDC R71, c[0x0][0x3d8] ;  /* 0x0000f600ff477b82 */ /* 0x000ea20000000800 */
[----:B------:R-:W-:Y:S01]  /*36f0*/  LEA.HI.X.SX32 R147, R0, R3, 0x1, P3 ;  /* 0x0000000300937211 */ /* 0x000fe200018f0eff */
[----:B---3--:R-:W-:Y:S01]  /*3700*/  IMAD R0, R70, 0x24, RZ ;  /* 0x0000002446007824 */ /* 0x008fe200078e02ff */
[----:B------:R-:W-:-:S05]  /*3710*/  IADD3 R144, P4, PT, R68, R2, RZ ;  /* 0x0000000244907210 */ /* 0x000fca0007f9e0ff */
[----:B------:R-:W3:Y:S01]  /*3720*/  LDC R72, c[0x0][0x3d8] ;  /* 0x0000f600ff487b82 */ /* 0x000ee20000000800 */
[----:B------:R-:W-:Y:S01]  /*3730*/  LEA.HI.X.SX32 R145, R68, R3, 0x1, P4 ;  /* 0x0000000344917211 */ /* 0x000fe200020f0eff */
[----:B0-----:R-:W-:Y:S01]  /*3740*/  IMAD R68, R73, 0x28, RZ ;  /* 0x0000002849447824 */ /* 0x001fe200078e02ff */
[----:B------:R-:W-:-:S05]  /*3750*/  IADD3 R142, P3, PT, R0, R2, RZ ;  /* 0x00000002008e7210 */ /* 0x000fca0007f7e0ff */
[----:B------:R-:W0:Y:S01]  /*3760*/  LDC R73, c[0x0][0x3d8] ;  /* 0x0000f600ff497b82 */ /* 0x000e220000000800 */
[----:B------:R-:W-:Y:S01]  /*3770*/  LEA.HI.X.SX32 R143, R0, R3, 0x1, P3 ;  /* 0x00000003008f7211 */ /* 0x000fe200018f0eff */
[----:B-1----:R-:W-:-:S06]  /*3780*/  IMAD R0, R69, 0x29, RZ ;  /* 0x0000002945007824 */ /* 0x002fcc00078e02ff */
[----:B------:R-:W1:Y:S01]  /*3790*/  LDC R70, c[0x0][0x3d8] ;  /* 0x0000f600ff467b82 */ /* 0x000e620000000800 */
[-C--:B------:R-:W-:Y:S02]  /*37a0*/  IADD3 R140, P4, PT, R68, R2.reuse, RZ ;  /* 0x00000002448c7210 */ /* 0x080fe40007f9e0ff */
[----:B------:R-:W-:Y:S02]  /*37b0*/  IADD3 R138, P3, PT, R0, R2, RZ ;  /* 0x00000002008a7210 */ /* 0x000fe40007f7e0ff */
[----:B------:R-:W-:-:S03]  /*37c0*/  LEA.HI.X.SX32 R141, R68, R3, 0x1, P4 ;  /* 0x00000003448d7211 */ /* 0x000fc600020f0eff */
[----:B------:R-:W4:Y:S01]  /*37d0*/  LDC R74, c[0x0][0x3d8] ;  /* 0x0000f600ff4a7b82 */ /* 0x000f220000000800 */
[----:B------:R-:W-:Y:S01]  /*37e0*/  LEA.HI.X.SX32 R139, R0, R3, 0x1, P3 ;  /* 0x00000003008b7211 */ /* 0x000fe200018f0eff */
[----:B--2---:R-:W-:Y:S02]  /*37f0*/  IMAD R68, R71, 0x2a, RZ ;  /* 0x0000002a47447824 */ /* 0x004fe400078e02ff */
[----:B---3--:R-:W-:-:S04]  /*3800*/  IMAD R0, R72, 0x2b, RZ ;  /* 0x0000002b48007824 */ /* 0x008fc800078e02ff */
[----:B------:R-:W2:Y:S01]  /*3810*/  LDC R69, c[0x0][0x3d8] ;  /* 0x0000f600ff457b82 */ /* 0x000ea20000000800 */
[----:B------:R-:W-:-:S07]  /*3820*/  IADD3 R134, P4, PT, R0, R2, RZ ;  /* 0x0000000200867210 */ /* 0x000fce0007f9e0ff */
[----:B------:R-:W3:Y:S01]  /*3830*/  LDC R71, c[0x0][0x3d8] ;  /* 0x0000f600ff477b82 */ /* 0x000ee20000000800 */
[----:B------:R-:W-:Y:S02]  /*3840*/  IADD3 R136, P3, PT, R68, R2, RZ ;  /* 0x0000000244887210 */ /* 0x000fe40007f7e0ff */
[----:B------:R-:W-:Y:S01]  /*3850*/  LEA.HI.X.SX32 R135, R0, R3, 0x1, P4 ;  /* 0x0000000300877211 */ /* 0x000fe200020f0eff */
[----:B0-----:R-:W-:-:S04]  /*3860*/  IMAD R0, R73, 0x30, RZ ;  /* 0x0000003049007824 */ /* 0x001fc800078e02ff */
[----:B------:R-:W0:Y:S01]  /*3870*/  LDC R72, c[0x0][0x3d8] ;  /* 0x0000f600ff487b82 */ /* 0x000e220000000800 */
[----:B------:R-:W-:Y:S01]  /*3880*/  LEA.HI.X.SX32 R137, R68, R3, 0x1, P3 ;  /* 0x0000000344897211 */ /* 0x000fe200018f0eff */
[----:B-1----:R-:W-:Y:S01]  /*3890*/  IMAD R68, R70, 0x2c, RZ ;  /* 0x0000002c46447824 */ /* 0x002fe200078e02ff */
[----:B------:R-:W-:-:S05]  /*38a0*/  IADD3 R130, P4, PT, R0, R2, RZ ;  /* 0x0000000200827210 */ /* 0x000fca0007f9e0ff */
[----:B------:R-:W1:Y:S01]  /*38b0*/  LDC R70, c[0x0][0x3d8] ;  /* 0x0000f600ff467b82 */ /* 0x000e620000000800 */
[-C--:B------:R-:W-:Y:S02]  /*38c0*/  IADD3 R132, P3, PT, R68, R2.reuse, RZ ;  /* 0x0000000244847210 */ /* 0x080fe40007f7e0ff */
[-C--:B------:R-:W-:Y:S01]  /*38d0*/  LEA.HI.X.SX32 R131, R0, R3.reuse, 0x1, P4 ;  /* 0x0000000300837211 */ /* 0x080fe200020f0eff */
[----:B----4-:R-:W-:Y:S01]  /*38e0*/  IMAD R0, R74, 0x31, RZ ;  /* 0x000000314a007824 */ /* 0x010fe200078e02ff */
[----:B------:R-:W-:Y:S01]  /*38f0*/  LEA.HI.X.SX32 R133, R68, R3, 0x1, P3 ;  /* 0x0000000344857211 */ /* 0x000fe200018f0eff */
[----:B--2---:R-:W-:Y:S02]  /*3900*/  IMAD R68, R69, 0x32, RZ ;  /* 0x0000003245447824 */ /* 0x004fe400078e02ff */
[----:B---3--:R-:W-:Y:S01]  /*3910*/  IMAD R69, R71, 0x33, RZ ;  /* 0x0000003347457824 */ /* 0x008fe200078e02ff */
[-C--:B------:R-:W-:Y:S01]  /*3920*/  IADD3 R128, P3, PT, R0, R2.reuse, RZ ;  /* 0x0000000200807210 */ /* 0x080fe20007f7e0ff */
[----:B------:R-:W2:Y:S01]  /*3930*/  @!P0 SYNCS.CCTL.IV [UR11+0x4000] ;  /* 0x00400000ff0089b1 */ /* 0x000ea2000800000b */
[----:B------:R-:W-:-:S02]  /*3940*/  IADD3 R126, P4, PT, R68, R2, RZ ;  /* 0x00000002447e7210 */ /* 0x000fc40007f9e0ff */
[C---:B------:R-:W-:Y:S02]  /*3950*/  LOP3.LUT R76, R77.reuse, 0xf, RZ, 0xc0, !PT ;  /* 0x0000000f4d4c7812 */ /* 0x040fe400078ec0ff */
[----:B------:R-:W-:Y:S01]  /*3960*/  LOP3.LUT R80, R77, 0x10, RZ, 0xc0, !PT ;  /* 0x000000104d507812 */ /* 0x000fe200078ec0ff */
[----:B------:R-:W-:Y:S01]  /*3970*/  FMUL R6, R6, UR5 ;  /* 0x0000000506067c20 */ /* 0x000fe20008400000 */
[-C--:B------:R-:W-:Y:S01]  /*3980*/  LEA.HI.X.SX32 R129, R0, R3.reuse, 0x1, P3 ;  /* 0x0000000300817211 */ /* 0x080fe200018f0eff */
[----:B0-----:R-:W-:Y:S01]  /*3990*/  IMAD R0, R72, 0x34, RZ ;  /* 0x0000003448007824 */ /* 0x001fe200078e02ff */
[-C--:B------:R-:W-:Y:S01]  /*39a0*/  IADD3 R124, P3, PT, R69, R2.reuse, RZ ;  /* 0x00000002457c7210 */ /* 0x080fe20007f7e0ff */
[----:B------:R-:W-:Y:S01]  /*39b0*/  FMUL R7, R7, UR5 ;  /* 0x0000000507077c20 */ /* 0x000fe20008400000 */
[-C--:B------:R-:W-:Y:S01]  /*39c0*/  LEA.HI.X.SX32 R127, R68, R3.reuse, 0x1, P4 ;  /* 0x00000003447f7211 */ /* 0x080fe200020f0eff */
[----:B------:R-:W-:Y:S01]  /*39d0*/  FMUL R8, R8, UR5 ;  /* 0x0000000508087c20 */ /* 0x000fe20008400000 */
[----:B------:R-:W-:Y:S01]  /*39e0*/  LOP3.LUT R68, R77, 0x60, RZ, 0xc0, !PT ;  /* 0x000000604d447812 */ /* 0x000fe200078ec0ff */
[----:B------:R-:W-:Y:S01]  /*39f0*/  FMUL R9, R9, UR5 ;  /* 0x0000000509097c20 */ /* 0x000fe20008400000 */
[-C--:B------:R-:W-:Y:S01]  /*3a00*/  LEA.HI.X.SX32 R125, R69, R3.reuse, 0x1, P3 ;  /* 0x00000003457d7211 */ /* 0x080fe200018f0eff */
[----:B------:R-:W-:Y:S01]  /*3a10*/  FMUL R10, R10, UR5 ;  /* 0x000000050a0a7c20 */ /* 0x000fe20008400000 */
[----:B------:R-:W-:Y:S01]  /*3a20*/  IADD3 R122, P3, PT, R0, R2, RZ ;  /* 0x00000002007a7210 */ /* 0x000fe20007f7e0ff */
[----:B------:R-:W-:Y:S01]  /*3a30*/  FMUL R11, R11, UR5 ;  /* 0x000000050b0b7c20 */ /* 0x000fe20008400000 */
[----:B------:R-:W-:Y:S01]  /*3a40*/  R2UR UR4, R68 ;  /* 0x00000000440472ca */ /* 0x000fe200000e0000 */
[----:B------:R-:W-:Y:S01]  /*3a50*/  FMUL R12, R12, UR5 ;  /* 0x000000050c0c7c20 */ /* 0x000fe20008400000 */
[----:B------:R-:W-:Y:S01]  /*3a60*/  LEA.HI.X.SX32 R123, R0, R3, 0x1, P3 ;  /* 0x00000003007b7211 */ /* 0x000fe200018f0eff */
[----:B-1----:R-:W-:-:S02]  /*3a70*/  IMAD R0, R70, 0x38, RZ ;  /* 0x0000003846007824 */ /* 0x002fc400078e02ff */
[----:B------:R-:W-:Y:S01]  /*3a80*/  FMUL R13, R13, UR5 ;  /* 0x000000050d0d7c20 */ /* 0x000fe20008400000 */
[----:B------:R-:W-:Y:S01]  /*3a90*/  FMUL R20, R20, UR5 ;  /* 0x0000000514147c20 */ /* 0x000fe20008400000 */
[----:B------:R-:W-:Y:S01]  /*3aa0*/  FMUL R21, R21, UR5 ;  /* 0x0000000515157c20 */ /* 0x000fe20008400000 */
[----:B------:R-:W-:Y:S01]  /*3ab0*/  FMUL R22, R22, UR5 ;  /* 0x0000000516167c20 */ /* 0x000fe20008400000 */
[----:B------:R-:W-:Y:S01]  /*3ac0*/  IADD3 R68, P3, PT, R0, R2, RZ ;  /* 0x0000000200447210 */ /* 0x000fe20007f7e0ff */
[----:B------:R-:W-:Y:S01]  /*3ad0*/  FMUL R23, R23, UR5 ;  /* 0x0000000517177c20 */ /* 0x000fe20008400000 */
[----:B------:R-:W-:Y:S01]  /*3ae0*/  FMUL R24, R24, UR5 ;  /* 0x0000000518187c20 */ /* 0x000fe20008400000 */
[----:B------:R-:W-:Y:S01]  /*3af0*/  FMUL R25, R25, UR5 ;  /* 0x0000000519197c20 */ /* 0x000fe20008400000 */
[----:B------:R-:W-:Y:S01]  /*3b00*/  LEA.HI.X.SX32 R69, R0, R3, 0x1, P3 ;  /* 0x0000000300457211 */ /* 0x000fe200018f0eff */
[----:B------:R-:W-:Y:S02]  /*3b10*/  IMAD.U32 R0, RZ, RZ, UR4 ;  /* 0x00000004ff007e24 */ /* 0x000fe4000f8e00ff */
[----:B------:R-:W-:Y:S01]  /*3b20*/  FMUL R26, R26, UR5 ;  /* 0x000000051a1a7c20 */ /* 0x000fe20008400000 */
[----:B------:R-:W-:-:S02]  /*3b30*/  IMAD.SHL.U32 R80, R80, 0x4, RZ ;  /* 0x0000000450507824 */ /* 0x000fc400078e00ff */
[----:B------:R-:W-:Y:S01]  /*3b40*/  FMUL R27, R27, UR5 ;  /* 0x000000051b1b7c20 */ /* 0x000fe20008400000 */
[----:B------:R-:W-:Y:S01]  /*3b50*/  FMUL R28, R28, UR5 ;  /* 0x000000051c1c7c20 */ /* 0x000fe20008400000 */
[----:B------:R-:W-:Y:S01]  /*3b60*/  LEA.HI R0, R0, R76, RZ, 0x1f ;  /* 0x0000004c00007211 */ /* 0x000fe200078ff8ff */
[----:B------:R-:W-:Y:S02]  /*3b70*/  VIADD R70, R80, 0x2 ;  /* 0x0000000250467836 */ /* 0x000fe40000000000 */
[----:B------:R-:W-:Y:S01]  /*3b80*/  FMUL R29, R29, UR5 ;  /* 0x000000051d1d7c20 */ /* 0x000fe20008400000 */
[----:B------:R-:W-:Y:S01]  /*3b90*/  FMUL R30, R30, UR5 ;  /* 0x000000051e1e7c20 */ /* 0x000fe20008400000 */
[----:B------:R-:W-:Y:S01]  /*3ba0*/  FMUL R31, R31, UR5 ;  /* 0x000000051f1f7c20 */ /* 0x000fe20008400000 */
[----:B------:R-:W-:Y:S02]  /*3bb0*/  VIADD R0, R0, UR22 ;  /* 0x0000001600007c36 */ /* 0x000fe40008000000 */
[----:B------:R-:W-:Y:S01]  /*3bc0*/  FMUL R32, R32, UR5 ;  /* 0x0000000520207c20 */ /* 0x000fe20008400000 */
[----:B------:R-:W-:Y:S01]  /*3bd0*/  FMUL R33, R33, UR5 ;  /* 0x0000000521217c20 */ /* 0x000fe20008400000 */
[----:B------:R-:W-:Y:S01]  /*3be0*/  FMUL R34, R34, UR5 ;  /* 0x0000000522227c20 */ /* 0x000fe20008400000 */
[----:B------:R-:W-:Y:S01]  /*3bf0*/  FMUL R35, R35, UR5 ;  /* 0x0000000523237c20 */ /* 0x000fe20008400000 */
[----:B------:R-:W-:Y:S01]  /*3c00*/  ISETP.GE.AND P5, PT, R0, R70, PT ;  /* 0x000000460000720c */ /* 0x000fe20003fa6270 */
[----:B------:R-:W-:-:S02]  /*3c10*/  VIADD R70, R80, 0x3 ;  /* 0x0000000350467836 */ /* 0x000fc40000000000 */
[----:B------:R-:W-:Y:S01]  /*3c20*/  FMUL R36, R36, UR5 ;  /* 0x0000000524247c20 */ /* 0x000fe20008400000 */
[----:B------:R-:W-:Y:S01]  /*3c30*/  FMUL R37, R37, UR5 ;  /* 0x0000000525257c20 */ /* 0x000fe20008400000 */
[----:B------:R-:W-:Y:S01]  /*3c40*/  FSEL R83, R6, -INF , P5 ;  /* 0xff80000006537808 */ /* 0x000fe20002800000 */
[----:B------:R-:W-:Y:S01]  /*3c50*/  VIADD R6, R80, 0x7 ;  /* 0x0000000750067836 */ /* 0x000fe20000000000 */
[----:B------:R-:W-:Y:S01]  /*3c60*/  ISETP.GE.AND P6, PT, R0, R70, PT ;  /* 0x000000460000720c */ /* 0x000fe20003fc6270 */
[----:B------:R-:W-:Y:S02]  /*3c70*/  VIADD R70, R80, 0x4 ;  /* 0x0000000450467836 */ /* 0x000fe40000000000 */
[----:B------:R-:W-:Y:S01]  /*3c80*/  FMUL R38, R38, UR5 ;  /* 0x0000000526267c20 */ /* 0x000fe20008400000 */
[----:B------:R-:W-:Y:S01]  /*3c90*/  FMUL R39, R39, UR5 ;  /* 0x0000000527277c20 */ /* 0x000fe20008400000 */
[----:B------:R-:W-:Y:S01]  /*3ca0*/  FSEL R82, R7, -INF , P6 ;  /* 0xff80000007527808 */ /* 0x000fe20003000000 */
[----:B------:R-:W-:Y:S01]  /*3cb0*/  FMUL R40, R40, UR5 ;  /* 0x0000000528287c20 */ /* 0x000fe20008400000 */
[----:B------:R-:W-:Y:S01]  /*3cc0*/  ISETP.GE.AND P6, PT, R0, R6, PT ;  /* 0x000000060000720c */ /* 0x000fe20003fc6270 */
[----:B------:R-:W-:Y:S01]  /*3cd0*/  VIADD R6, R80, 0x8 ;  /* 0x0000000850067836 */ /* 0x000fe20000000000 */
[----:B------:R-:W-:Y:S01]  /*3ce0*/  ISETP.GE.AND P3, PT, R0, R70, PT ;  /* 0x000000460000720c */ /* 0x000fe20003f66270 */
[----:B------:R-:W-:-:S02]  /*3cf0*/  VIADD R70, R80, 0x5 ;  /* 0x0000000550467836 */ /* 0x000fc40000000000 */
[----:B------:R-:W-:Y:S01]  /*3d00*/  FMUL R41, R41, UR5 ;  /* 0x0000000529297c20 */ /* 0x000fe20008400000 */
[----:B------:R-:W-:Y:S01]  /*3d10*/  FMUL R42, R42, UR5 ;  /* 0x000000052a2a7c20 */ /* 0x000fe20008400000 */
[----:B------:R-:W-:Y:S01]  /*3d20*/  FSEL R81, R8, -INF , P3 ;  /* 0xff80000008517808 */ /* 0x000fe20001800000 */
[----:B------:R-:W-:Y:S01]  /*3d30*/  FMUL R43, R43, UR5 ;  /* 0x000000052b2b7c20 */ /* 0x000fe20008400000 */
[----:B------:R-:W-:Y:S01]  /*3d40*/  ISETP.GE.AND P3, PT, R0, R6, PT ;  /* 0x000000060000720c */ /* 0x000fe20003f66270 */
        /* <DEDUP_REMOVED lines=10> */
[----:B------:R-:W-:Y:S01]  /*3df0*/  FMUL R47, R47, UR5 ;  /* 0x000000052f2f7c20 */ /* 0x000fe20008400000 */
[----:B------:R-:W-:Y:S01]  /*3e00*/  FMUL R48, R48, UR5 ;  /* 0x0000000530307c20 */ /* 0x000fe20008400000 */
[----:B------:R-:W-:Y:S01]  /*3e10*/  FMUL R49, R49, UR5 ;  /* 0x0000000531317c20 */ /* 0x000fe20008400000 */
[----:B------:R-:W-:Y:S01]  /*3e20*/  FSEL R78, R10, -INF , P5 ;  /* 0xff8000000a4e7808 */ /* 0x000fe20002800000 */
[----:B------:R-:W-:Y:S01]  /*3e30*/  FMUL R50, R50, UR5 ;  /* 0x0000000532327c20 */ /* 0x000fe20008400000 */
[----:B------:R-:W-:Y:S01]  /*3e40*/  ISETP.GE.AND P5, PT, R0, R6, PT ;  /* 0x000000060000720c */ /* 0x000fe20003fa6270 */
[----:B------:R-:W-:Y:S01]  /*3e50*/  VIADD R6, R80, 0xb ;  /* 0x0000000b50067836 */ /* 0x000fe20000000000 */
[----:B------:R-:W-:Y:S01]  /*3e60*/  FSEL R77, R11, -INF , P6 ;  /* 0xff8000000b4d7808 */ /* 0x000fe20003000000 */
[----:B------:R-:W-:Y:S01]  /*3e70*/  FMUL R4, R4, UR5 ;  /* 0x0000000504047c20 */ /* 0x000fe20008400000 */
[----:B------:R-:W-:Y:S01]  /*3e80*/  FMUL R5, R5, UR5 ;  /* 0x0000000505057c20 */ /* 0x000fe20008400000 */
        /* <DEDUP_REMOVED lines=14> */
[C---:B------:R-:W-:Y:S01]  /*3f70*/  VIADD R6, R80.reuse, 0xe ;  /* 0x0000000e50067836 */ /* 0x040fe20000000000 */
[----:B------:R-:W-:Y:S01]  /*3f80*/  FSEL R9, R9, -INF , P5 ;  /* 0xff80000009097808 */ /* 0x000fe20002800000 */
[----:B------:R-:W-:-:S02]  /*3f90*/  VIADD R7, R80, 0xf ;  /* 0x0000000f50077836 */ /* 0x000fc40000000000 */
[----:B------:R-:W-:Y:S01]  /*3fa0*/  FMUL R57, R57, UR5 ;  /* 0x0000000539397c20 */ /* 0x000fe20008400000 */
[----:B------:R-:W-:Y:S01]  /*3fb0*/  FMUL R58, R58, UR5 ;  /* 0x000000053a3a7c20 */ /* 0x000fe20008400000 */
[----:B------:R-:W-:Y:S01]  /*3fc0*/  ISETP.GE.AND P5, PT, R0, R6, PT ;  /* 0x000000060000720c */ /* 0x000fe20003fa6270 */
[----:B------:R-:W-:Y:S01]  /*3fd0*/  FMUL R6, R15, UR5 ;  /* 0x000000050f067c20 */ /* 0x000fe20008400000 */
[----:B------:R-:W-:Y:S01]  /*3fe0*/  FMUL R14, R16, UR5 ;  /* 0x00000005100e7c20 */ /* 0x000fe20008400000 */
[----:B------:R-:W-:Y:S01]  /*3ff0*/  FMUL R11, R17, UR5 ;  /* 0x00000005110b7c20 */ /* 0x000fe20008400000 */
[----:B------:R-:W-:Y:S01]  /*4000*/  FMUL R10, R18, UR5 ;  /* 0x00000005120a7c20 */ /* 0x000fe20008400000 */
[----:B------:R-:W-:Y:S01]  /*4010*/  VIADD R8, R80, 0x13 ;  /* 0x0000001350087836 */ /* 0x000fe20000000000 */
[----:B------:R-:W-:Y:S01]  /*4020*/  FSEL R6, R6, -INF , P6 ;  /* 0xff80000006067808 */ /* 0x000fe20003000000 */
[----:B------:R-:W-:Y:S01]  /*4030*/  VIADD R12, R80, 0x33 ;  /* 0x00000033500c7836 */ /* 0x000fe20000000000 */
[----:B------:R-:W-:Y:S01]  /*4040*/  ISETP.GE.AND P6, PT, R0, R7, PT ;  /* 0x000000070000720c */ /* 0x000fe20003fc6270 */
[----:B------:R-:W-:Y:S01]  /*4050*/  VIADD R7, R80, 0x10 ;  /* 0x0000001050077836 */ /* 0x000fe20000000000 */
[----:B------:R-:W-:Y:S01]  /*4060*/  FSEL R14, R14, -INF , P3 ;  /* 0xff8000000e0e7808 */ /* 0x000fe20001800000 */
[----:B------:R-:W-:Y:S01]  /*4070*/  FMUL R59, R59, UR5 ;  /* 0x000000053b3b7c20 */ /* 0x000fe20008400000 */
[----:B------:R-:W-:Y:S01]  /*4080*/  FMUL R60, R60, UR5 ;  /* 0x000000053c3c7c20 */ /* 0x000fe20008400000 */
[----:B------:R-:W0:Y:S01]  /*4090*/  LDC R15, c[0x0][0x3d8] ;  /* 0x0000f600ff0f7b82 */ /* 0x000e220000000800 */
[----:B------:R-:W-:Y:S01]  /*40a0*/  ISETP.GE.AND P3, PT, R0, R7, PT ;  /* 0x000000070000720c */ /* 0x000fe20003f66270 */
[----:B------:R-:W-:Y:S01]  /*40b0*/  VIADD R7, R80, 0x11 ;  /* 0x0000001150077836 */ /* 0x000fe20000000000 */
[----:B------:R-:W-:Y:S01]  /*40c0*/  FSEL R11, R11, -INF , P4 ;  /* 0xff8000000b0b7808 */ /* 0x000fe20002000000 */
[----:B------:R-:W-:Y:S01]  /*40d0*/  FMUL R61, R61, UR5 ;  /* 0x000000053d3d7c20 */ /* 0x000fe20008400000 */
[----:B------:R-:W-:Y:S01]  /*40e0*/  FMUL R62, R62, UR5 ;  /* 0x000000053e3e7c20 */ /* 0x000fe20008400000 */
[----:B------:R-:W-:Y:S01]  /*40f0*/  PRMT R88, RZ, 0x7610, R88 ;  /* 0x00007610ff587816 */ /* 0x000fe20000000058 */
[----:B------:R-:W-:Y:S01]  /*4100*/  NOP ;  /* 0x0000000000007918 */ /* 0x000fe20000000000 */
[----:B------:R-:W-:Y:S01]  /*4110*/  ISETP.GE.AND P4, PT, R0, R7, PT ;  /* 0x000000070000720c */ /* 0x000fe20003f86270 */
[----:B------:R-:W-:Y:S01]  /*4120*/  VIADD R7, R80, 0x12 ;  /* 0x0000001250077836 */ /* 0x000fe20000000000 */
[----:B------:R-:W-:Y:S01]  /*4130*/  FSEL R10, R10, -INF , P5 ;  /* 0xff8000000a0a7808 */ /* 0x000fe20002800000 */
[----:B------:R-:W2:Y:S01]  /*4140*/  @P1 LDG.E.U8 R85, desc[UR26][R2.64] ;  /* 0x0000001a02551981 */ /* 0x000ea2000c1e1100 */
[----:B------:R-:W-:Y:S01]  /*4150*/  PRMT R87, RZ, 0x7610, R87 ;  /* 0x00007610ff577816 */ /* 0x000fe20000000057 */
[----:B------:R-:W-:Y:S01]  /*4160*/  FMUL R63, R63, UR5 ;  /* 0x000000053f3f7c20 */ /* 0x000fe20008400000 */
[----:B------:R-:W-:Y:S01]  /*4170*/  ISETP.GE.AND P5, PT, R0, R7, PT ;  /* 0x000000070000720c */ /* 0x000fe20003fa6270 */
[----:B------:R-:W-:Y:S01]  /*4180*/  FMUL R7, R19, UR5 ;  /* 0x0000000513077c20 */ /* 0x000fe20008400000 */
[----:B------:R-:W-:Y:S01]  /*4190*/  FSEL R180, R20, -INF , P3 ;  /* 0xff80000014b47808 */ /* 0x000fe20001800000 */
[----:B------:R-:W3:Y:S01]  /*41a0*/  @P1 LDG.E.U8 R84, desc[UR26][R184.64] ;  /* 0x0000001ab8541981 */ /* 0x000ee2000c1e1100 */
[----:B------:R-:W-:Y:S01]  /*41b0*/  PRMT R86, RZ, 0x7610, R86 ;  /* 0x00007610ff567816 */ /* 0x000fe20000000056 */
[----:B------:R-:W1:Y:S01]  /*41c0*/  LDC R16, c[0x0][0x3d8] ;  /* 0x0000f600ff107b82 */ /* 0x000e620000000800 */
[----:B------:R-:W-:Y:S01]  /*41d0*/  FSEL R7, R7, -INF , P6 ;  /* 0xff80000007077808 */ /* 0x000fe20003000000 */
[----:B------:R-:W4:Y:S01]  /*41e0*/  @P1 LDG.E.U8 R88, desc[UR26][R170.64] ;  /* 0x0000001aaa581981 */ /* 0x000f22000c1e1100 */
[----:B------:R-:W-:Y:S01]  /*41f0*/  ISETP.GE.AND P6, PT, R0, R8, PT ;  /* 0x000000080000720c */ /* 0x000fe20003fc6270 */
[----:B------:R-:W-:Y:S01]  /*4200*/  VIADD R8, R80, 0x14 ;  /* 0x0000001450087836 */ /* 0x000fe20000000000 */
[----:B------:R-:W-:Y:S01]  /*4210*/  FSEL R206, R21, -INF , P4 ;  /* 0xff80000015ce7808 */ /* 0x000fe20002000000 */
[----:B------:R-:W2:Y:S01]  /*4220*/  @P1 LDG.E.U8 R87, desc[UR26][R160.64] ;  /* 0x0000001aa0571981 */ /* 0x000ea2000c1e1100 */
[----:B------:R-:W-:-:S02]  /*4230*/  PRMT R99, RZ, 0x7610, R99 ;  /* 0x00007610ff637816 */ /* 0x000fc40000000063 */
[----:B------:R-:W-:Y:S01]  /*4240*/  ISETP.GE.AND P3, PT, R0, R8, PT ;  /* 0x000000080000720c */ /* 0x000fe20003f66270 */
[----:B------:R-:W-:Y:S01]  /*4250*/  VIADD R8, R80, 0x15 ;  /* 0x0000001550087836 */ /* 0x000fe20000000000 */
[----:B------:R-:W-:Y:S01]  /*4260*/  FSEL R207, R22, -INF , P5 ;  /* 0xff80000016cf7808 */ /* 0x000fe20002800000 */
[----:B------:R-:W2:Y:S01]  /*4270*/  @P1 LDG.E.U8 R86, desc[UR26][R150.64] ;  /* 0x0000001a96561981 */ /* 0x000ea2000c1e1100 */
[----:B------:R-:W-:Y:S01]  /*4280*/  FSEL R208, R23, -INF , P6 ;  /* 0xff80000017d07808 */ /* 0x000fe20003000000 */
[----:B------:R-:W0:Y:S01]  /*4290*/  LDC R22, c[0x0][0x3d8] ;  /* 0x0000f600ff167b82 */ /* 0x000e220000000800 */
[----:B------:R-:W-:Y:S01]  /*42a0*/  ISETP.GE.AND P4, PT, R0, R8, PT ;  /* 0x000000080000720c */ /* 0x000fe20003f86270 */
[----:B------:R-:W-:Y:S01]  /*42b0*/  VIADD R8, R80, 0x16 ;  /* 0x0000001650087836 */ /* 0x000fe20000000000 */
[----:B------:R-:W-:Y:S01]  /*42c0*/  PRMT R91, RZ, 0x7610, R91 ;  /* 0x00007610ff5b7816 */ /* 0x000fe2000000005b */
[----:B------:R-:W2:Y:S03]  /*42d0*/  @P1 LDG.E.U8 R94, desc[UR26][R194.64] ;  /* 0x0000001ac25e1981 */ /* 0x000ea6000c1e1100 */
[----:B------:R-:W-:Y:S01]  /*42e0*/  ISETP.GE.AND P5, PT, R0, R8, PT ;  /* 0x000000080000720c */ /* 0x000fe20003fa6270 */
[----:B------:R-:W-:Y:S01]  /*42f0*/  VIADD R8, R80, 0x17 ;  /* 0x0000001750087836 */ /* 0x000fe20000000000 */
[----:B------:R-:W-:Y:S01]  /*4300*/  FSEL R209, R24, -INF , P3 ;  /* 0xff80000018d17808 */ /* 0x000fe20001800000 */
[----:B------:R-:W2:Y:S03]  /*4310*/  @P1 LDG.E.U8 R91, desc[UR26][R140.64] ;  /* 0x0000001a8c5b1981 */ /* 0x000ea6000c1e1100 */
[----:B------:R-:W-:Y:S01]  /*4320*/  ISETP.GE.AND P6, PT, R0, R8, PT ;  /* 0x000000080000720c */ /* 0x000fe20003fc6270 */
[----:B------:R-:W-:Y:S01]  /*4330*/  VIADD R8, R80, 0x18 ;  /* 0x0000001850087836 */ /* 0x000fe20000000000 */
[----:B------:R-:W-:Y:S01]  /*4340*/  PRMT R90, RZ, 0x7610, R90 ;  /* 0x00007610ff5a7816 */ /* 0x000fe2000000005a */
[----:B------:R-:W2:Y:S01]  /*4350*/  @P1 LDG.E.U8 R99, desc[UR26][R192.64] ;  /* 0x0000001ac0631981 */ /* 0x000ea2000c1e1100 */
[----:B------:R-:W-:-:S02]  /*4360*/  PRMT R107, RZ, 0x7610, R107 ;  /* 0x00007610ff6b7816 */ /* 0x000fc4000000006b */
[----:B------:R-:W-:Y:S01]  /*4370*/  ISETP.GE.AND P3, PT, R0, R8, PT ;  /* 0x000000080000720c */ /* 0x000fe20003f66270 */
[----:B------:R-:W-:Y:S01]  /*4380*/  VIADD R8, R80, 0x19 ;  /* 0x0000001950087836 */ /* 0x000fe20000000000 */
[----:B------:R-:W-:Y:S01]  /*4390*/  FSEL R210, R25, -INF , P4 ;  /* 0xff80000019d27808 */ /* 0x000fe20002000000 */
[----:B------:R-:W2:Y:S01]  /*43a0*/  @P1 LDG.E.U8 R90, desc[UR26][R130.64] ;  /* 0x0000001a825a1981 */ /* 0x000ea2000c1e1100 */
[----:B------:R-:W-:Y:S02]  /*43b0*/  PRMT R113, RZ, 0x7610, R113 ;  /* 0x00007610ff717816 */ /* 0x000fe40000000071 */
[----:B------:R-:W-:Y:S01]  /*43c0*/  ISETP.GE.AND P4, PT, R0, R8, PT ;  /* 0x000000080000720c */ /* 0x000fe20003f86270 */
[----:B------:R-:W-:Y:S01]  /*43d0*/  VIADD R8, R80, 0x1a ;  /* 0x0000001a50087836 */ /* 0x000fe20000000000 */
[----:B------:R-:W-:Y:S02]  /*43e0*/  FSEL R211, R26, -INF , P5 ;  /* 0xff8000001ad37808 */ /* 0x000fe40002800000 */
[----:B------:R-:W-:-:S02]  /*43f0*/  PRMT R89, RZ, 0x7610, R89 ;  /* 0x00007610ff597816 */ /* 0x000fc40000000059 */
[----:B------:R-:W-:Y:S02]  /*4400*/  PRMT R93, RZ, 0x7610, R93 ;  /* 0x00007610ff5d7816 */ /* 0x000fe4000000005d */
[----:B------:R-:W-:Y:S02]  /*4410*/  PRMT R92, RZ, 0x7610, R92 ;  /* 0x00007610ff5c7816 */ /* 0x000fe4000000005c */
[----:B------:R-:W-:Y:S01]  /*4420*/  PRMT R97, RZ, 0x7610, R97 ;  /* 0x00007610ff617816 */ /* 0x000fe20000000061 */
[----:B------:R-:W2:Y:S01]  /*4430*/  @P1 LDG.E.U8 R89, desc[UR26][R68.64] ;  /* 0x0000001a44591981 */ /* 0x000ea2000c1e1100 */
        /* <DEDUP_REMOVED lines=8> */
[----:B------:R-:W-:Y:S01]  /*44c0*/  FSEL R29, R29, -INF , P4 ;  /* 0xff8000001d1d7808 */ /* 0x000fe20002000000 */
[----:B------:R-:W2:Y:S03]  /*44d0*/  @P1 LDG.E.U8 R92, desc[UR26][R168.64] ;  /* 0x0000001aa85c1981 */ /* 0x000ea6000c1e1100 */
        /* <DEDUP_REMOVED lines=10> */
[----:B------:R-:W-:-:S02]  /*4580*/  FSEL R31, R31, -INF , P6 ;  /* 0xff8000001f1f7808 */ /* 0x000fc40003000000 */
[----:B------:R-:W-:Y:S02]  /*4590*/  PRMT R95, RZ, 0x7610, R95 ;  /* 0x00007610ff5f7816 */ /* 0x000fe4000000005f */
[----:B------:R-:W-:Y:S02]  /*45a0*/  PRMT R98, RZ, 0x7610, R98 ;  /* 0x00007610ff627816 */ /* 0x000fe40000000062 */
[----:B------:R-:W-:Y:S02]  /*45b0*/  PRMT R19, RZ, 0x7610, R19 ;  /* 0x00007610ff137816 */ /* 0x000fe40000000013 */
[----:B------:R-:W-:Y:S01]  /*45c0*/  PRMT R102, RZ, 0x7610, R102 ;  /* 0x00007610ff667816 */ /* 0x000fe20000000066 */
[----:B------:R-:W2:Y:S01]  /*45d0*/  @P1 LDG.E.U8 R95, desc[UR26][R138.64] ;  /* 0x0000001a8a5f1981 */ /* 0x000ea2000c1e1100 */
[----:B------:R-:W-:Y:S01]  /*45e0*/  ISETP.GE.AND P6, PT, R0, R8, PT ;  /* 0x000000080000720c */ /* 0x000fe20003fc6270 */
[----:B------:R-:W-:Y:S01]  /*45f0*/  VIADD R8, R80, 0x20 ;  /* 0x0000002050087836 */ /* 0x000fe20000000000 */
[----:B------:R-:W-:Y:S01]  /*4600*/  FSEL R32, R32, -INF , P3 ;  /* 0xff80000020207808 */ /* 0x000fe20001800000 */
        /* <DEDUP_REMOVED lines=28> */
[----:B------:R-:W-:Y:S01]  /*47d0*/  PRMT R103, RZ, 0x7610, R103 ;  /* 0x00007610ff677816 */ /* 0x000fe20000000067 */
[----:B------:R-:W0:Y:S01]  /*47e0*/  S2R R23, SR_TID.X ;  /* 0x0000000000177919 */ /* 0x000e220000002100 */
[----:B------:R-:W-:Y:S01]  /*47f0*/  ISETP.GE.AND P5, PT, R0, R8, PT ;  /* 0x000000080000720c */ /* 0x000fe20003fa6270 */
[----:B------:R-:W-:Y:S01]  /*4800*/  VIADD R8, R80, 0x27 ;  /* 0x0000002750087836 */ /* 0x000fe20000000000 */
[----:B------:R-:W-:Y:S01]  /*4810*/  FSEL R214, R39, -INF , P6 ;  /* 0xff80000027d67808 */ /* 0x000fe20003000000 */
[----:B------:R-:W0:Y:S01]  /*4820*/  S2R R24, SR_TID.X ;  /* 0x0000000000187919 */ /* 0x000e220000002100 */
        /* <DEDUP_REMOVED lines=17> */
[----:B------:R-:W2:Y:S01]  /*4940*/  @P1 LDG.E.U8 R113, desc[UR26][R188.64] ;  /* 0x0000001abc711981 */ /* 0x000ea2000c1e1100 */
[----:B------:R-:W-:-:S02]  /*4950*/  PRMT R121, RZ, 0x7610, R121 ;  /* 0x00007610ff797816 */ /* 0x000fc40000000079 */
[----:B------:R-:W-:Y:S01]  /*4960*/  ISETP.GE.AND P6, PT, R0, R8, PT ;  /* 0x000000080000720c */ /* 0x000fe20003fc6270 */
[----:B------:R-:W-:Y:S01]  /*4970*/  VIADD R8, R80, 0x2c ;  /* 0x0000002c50087836 */ /* 0x000fe20000000000 */
[----:B------:R-:W-:Y:S02]  /*4980*/  FSEL R234, R44, -INF , P3 ;  /* 0xff8000002cea7808 */ /* 0x000fe40001800000 */
[----:B------:R-:W-:Y:S01]  /*4990*/  FSEL R45, R45, -INF , P4 ;  /* 0xff8000002d2d7808 */ /* 0x000fe20002000000 */
[----:B------:R-:W2:Y:S01]  /*49a0*/  @P1 LDG.E.U8 R121, desc[UR26][R186.64] ;  /* 0x0000001aba791981 */ /* 0x000ea2000c1e1100 */
[----:B------:R-:W-:Y:S01]  /*49b0*/  ISETP.GE.AND P3, PT, R0, R8, PT ;  /* 0x000000080000720c */ /* 0x000fe20003f66270 */
[----:B------:R-:W-:-:S05]  /*49c0*/  VIADD R8, R80, 0x2d ;  /* 0x0000002d50087836 */ /* 0x000fca0000000000 */
[----:B------:R-:W-:Y:S01]  /*49d0*/  ISETP.GE.AND P4, PT, R0, R8, PT ;  /* 0x000000080000720c */ /* 0x000fe20003f86270 */
[----:B------:R-:W-:Y:S01]  /*49e0*/  VIADD R8, R80, 0x2e ;  /* 0x0000002e50087836 */ /* 0x000fe20000000000 */
[----:B------:R-:W-:-:S04]  /*49f0*/  FSEL R46, R46, -INF , P5 ;  /* 0xff8000002e2e7808 */ /* 0x000fc80002800000 */
[----:B------:R-:W-:Y:S01]  /*4a00*/  ISETP.GE.AND P5, PT, R0, R8, PT ;  /* 0x000000080000720c */ /* 0x000fe20003fa6270 */
[----:B------:R-:W-:Y:S01]  /*4a10*/  VIADD R8, R80, 0x2f ;  /* 0x0000002f50087836 */ /* 0x000fe20000000000 */
[----:B------:R-:W-:-:S04]  /*4a20*/  FSEL R47, R47, -INF , P6 ;  /* 0xff8000002f2f7808 */ /* 0x000fc80003000000 */
[----:B------:R-:W-:Y:S01]  /*4a30*/  ISETP.GE.AND P6, PT, R0, R8, PT ;  /* 0x000000080000720c */ /* 0x000fe20003fc6270 */
[----:B------:R-:W-:Y:S01]  /*4a40*/  VIADD R8, R80, 0x30 ;  /* 0x0000003050087836 */ /* 0x000fe20000000000 */
[----:B------:R-:W-:Y:S02]  /*4a50*/  FSEL R48, R48, -INF , P3 ;  /* 0xff80000030307808 */ /* 0x000fe40001800000 */
[----:B------:R-:W-:Y:S02]  /*4a60*/  FSEL R49, R49, -INF , P4 ;  /* 0xff80000031317808 */ /* 0x000fe40002000000 */
[----:B------:R-:W-:Y:S01]  /*4a70*/  ISETP.GE.AND P3, PT, R0, R8, PT ;  /* 0x000000080000720c */ /* 0x000fe20003f66270 */
[----:B------:R-:W-:Y:S01]  /*4a80*/  VIADD R8, R80, 0x31 ;  /* 0x0000003150087836 */ /* 0x000fe20000000000 */
[----:B------:R-:W-:Y:S02]  /*4a90*/  ISETP.GE.AND P4, PT, R0, R80, PT ;  /* 0x000000500000720c */ /* 0x000fe40003f86270 */
[----:B------:R-:W-:-:S02]  /*4aa0*/  FSEL R50, R50, -INF , P5 ;  /* 0xff80000032327808 */ /* 0x000fc40002800000 */
[----:B------:R-:W-:Y:S02]  /*4ab0*/  ISETP.GT.AND P5, PT, R0, R80, PT ;  /* 0x000000500000720c */ /* 0x000fe40003fa4270 */
[----:B------:R-:W-:Y:S02]  /*4ac0*/  FSEL R4, R4, -INF , P4 ;  /* 0xff80000004047808 */ /* 0x000fe40002000000 */
[----:B------:R-:W-:Y:S01]  /*4ad0*/  ISETP.GE.AND P4, PT, R0, R8, PT ;  /* 0x000000080000720c */ /* 0x000fe20003f86270 */
[----:B------:R-:W-:Y:S01]  /*4ae0*/  VIADD R8, R80, 0x32 ;  /* 0x0000003250087836 */ /* 0x000fe20000000000 */
[----:B------:R-:W-:-:S04]  /*4af0*/  FSEL R5, R5, -INF , P5 ;  /* 0xff80000005057808 */ /* 0x000fc80002800000 */
[----:B------:R-:W-:Y:S02]  /*4b00*/  ISETP.GE.AND P5, PT, R0, R8, PT ;  /* 0x000000080000720c */ /* 0x000fe40003fa6270 */
[----:B------:R-:W-:-:S04]  /*4b10*/  FMNMX3 R8, R4, R5, R83, !PT ;  /* 0x0000000504087276 */ /* 0x000fc80007800053 */
[----:B------:R-:W-:-:S04]  /*4b20*/  FMNMX3 R8, R8, R82, R81, !PT ;  /* 0x0000005208087276 */ /* 0x000fc80007800051 */
[----:B------:R-:W-:-:S04]  /*4b30*/  FMNMX3 R8, R8, R79, R78, !PT ;  /* 0x0000004f08087276 */ /* 0x000fc8000780004e */
[----:B------:R-:W-:-:S04]  /*4b40*/  FMNMX3 R8, R8, R77, R76, !PT ;  /* 0x0000004d08087276 */ /* 0x000fc8000780004c */
[----:B------:R-:W-:-:S04]  /*4b50*/  FMNMX3 R8, R8, R13, R9, !PT ;  /* 0x0000000d08087276 */ /* 0x000fc80007800009 */
[----:B------:R-:W-:-:S04]  /*4b60*/  FMNMX3 R8, R8, R6, R14, !PT ;  /* 0x0000000608087276 */ /* 0x000fc8000780000e */
[----:B------:R-:W-:Y:S02]  /*4b70*/  FMNMX3 R8, R8, R11, R10, !PT ;  /* 0x0000000b08087276 */ /* 0x000fe4000780000a */
[----:B------:R-:W-:Y:S02]  /*4b80*/  FSEL R235, R51, -INF , P6 ;  /* 0xff80000033eb7808 */ /* 0x000fe40003000000 */
[----:B------:R-:W-:Y:S02]  /*4b90*/  FMNMX3 R8, R8, R7, R180, !PT ;  /* 0x0000000708087276 */ /* 0x000fe400078000b4 */
[----:B------:R-:W-:Y:S01]  /*4ba0*/  ISETP.GE.AND P6, PT, R0, R12, PT ;  /* 0x0000000c0000720c */ /* 0x000fe20003fc6270 */
[----:B------:R-:W-:Y:S01]  /*4bb0*/  VIADD R12, R80, 0x34 ;  /* 0x00000034500c7836 */ /* 0x000fe20000000000 */
[----:B------:R-:W-:Y:S02]  /*4bc0*/  FMNMX3 R8, R8, R206, R207, !PT ;  /* 0x000000ce08087276 */ /* 0x000fe400078000cf */
[----:B------:R-:W-:-:S02]  /*4bd0*/  FSEL R52, R52, -INF , P3 ;  /* 0xff80000034347808 */ /* 0x000fc40001800000 */
[----:B------:R-:W-:Y:S01]  /*4be0*/  ISETP.GE.AND P3, PT, R0, R12, PT ;  /* 0x0000000c0000720c */ /* 0x000fe20003f66270 */
[----:B------:R-:W-:Y:S01]  /*4bf0*/  VIADD R12, R80, 0x35 ;  /* 0x00000035500c7836 */ /* 0x000fe20000000000 */
[----:B------:R-:W-:Y:S02]  /*4c00*/  FMNMX3 R8, R8, R208, R209, !PT ;  /* 0x000000d008087276 */ /* 0x000fe400078000d1 */
[----:B------:R-:W-:Y:S02]  /*4c10*/  FSEL R53, R53, -INF , P4 ;  /* 0xff80000035357808 */ /* 0x000fe40002000000 */
[----:B------:R-:W-:Y:S02]  /*4c20*/  FMNMX3 R8, R8, R210, R211, !PT ;  /* 0x000000d208087276 */ /* 0x000fe400078000d3 */
[----:B------:R-:W-:Y:S01]  /*4c30*/  ISETP.GE.AND P4, PT, R0, R12, PT ;  /* 0x0000000c0000720c */ /* 0x000fe20003f86270 */
[----:B------:R-:W-:Y:S01]  /*4c40*/  VIADD R12, R80, 0x36 ;  /* 0x00000036500c7836 */ /* 0x000fe20000000000 */
[----:B------:R-:W-:-:S02]  /*4c50*/  FMNMX3 R8, R8, R27, R28, !PT ;  /* 0x0000001b08087276 */ /* 0x000fc4000780001c */
[----:B------:R-:W-:Y:S02]  /*4c60*/  FSEL R54, R54, -INF , P5 ;  /* 0xff80000036367808 */ /* 0x000fe40002800000 */
        /* <DEDUP_REMOVED lines=39> */
[----:B------:R-:W-:Y:S01]  /*4ee0*/  FSEL R181, R63, -INF , P6 ;  /* 0xff8000003fb57808 */ /* 0x000fe20003000000 */
[----:B------:R-:W-:Y:S01]  /*4ef0*/  FMUL R63, R64, UR5 ;  /* 0x00000005403f7c20 */ /* 0x000fe20008400000 */
[----:B------:R-:W-:Y:S02]  /*4f00*/  FMNMX3 R8, R8, R55, R56, !PT ;  /* 0x0000003708087276 */ /* 0x000fe40007800038 */
[----:B------:R-:W-:Y:S01]  /*4f10*/  ISETP.GE.AND P6, PT, R0, R12, PT ;  /* 0x0000000c0000720c */ /* 0x000fe20003fc6270 */
[----:B0-----:R-:W-:Y:S01]  /*4f20*/  IMAD R12, R15, 0x39, RZ ;  /* 0x000000390f0c7824 */ /* 0x001fe200078e02ff */
[----:B------:R-:W-:-:S02]  /*4f30*/  FMNMX3 R8, R8, R57, R58, !PT ;  /* 0x0000003908087276 */ /* 0x000fc4000780003a */
[----:B------:R-:W-:Y:S02]  /*4f40*/  FSEL R63, R63, -INF , P3 ;  /* 0xff8000003f3f7808 */ /* 0x000fe40001800000 */
[----:B------:R-:W-:Y:S02]  /*4f50*/  IADD3 R70, P3, PT, R12, R2, RZ ;  /* 0x000000020c467210 */ /* 0x000fe40007f7e0ff */
[----:B------:R-:W-:Y:S01]  /*4f60*/  FMNMX3 R8, R8, R59, R60, !PT ;  /* 0x0000003b08087276 */ /* 0x000fe2000780003c */
[----:B------:R-:W-:Y:S01]  /*4f70*/  FMUL R64, R65, UR5 ;  /* 0x0000000541407c20 */ /* 0x000fe20008400000 */
[----:B------:R-:W-:Y:S01]  /*4f80*/  FMUL R65, R66, UR5 ;  /* 0x0000000542417c20 */ /* 0x000fe20008400000 */
[----:B------:R-:W-:Y:S02]  /*4f90*/  LEA.HI.X.SX32 R71, R12, R3, 0x1, P3 ;  /* 0x000000030c477211 */ /* 0x000fe400018f0eff */
[----:B------:R-:W-:Y:S01]  /*4fa0*/  FMNMX3 R8, R8, R196, R62, !PT ;  /* 0x000000c408087276 */ /* 0x000fe2000780003e */
[----:B------:R-:W-:Y:S01]  /*4fb0*/  FMUL R66, R67, UR5 ;  /* 0x0000000543427c20 */ /* 0x000fe20008400000 */
[----:B------:R-:W-:Y:S01]  /*4fc0*/  FSEL R64, R64, -INF , P4 ;  /* 0xff80000040407808 */ /* 0x000fe20002000000 */
[----:B------:R-:W2:Y:S01]  /*4fd0*/  @P1 LDG.E.U8 R19, desc[UR26][R70.64] ;  /* 0x0000001a46131981 */ /* 0x000ea2000c1e1100 */
[----:B------:R-:W-:-:S02]  /*4fe0*/  FSEL R65, R65, -INF , P5 ;  /* 0xff80000041417808 */ /* 0x000fc40002800000 */
[----:B------:R-:W-:Y:S01]  /*4ff0*/  FMNMX3 R8, R8, R181, R63, !PT ;  /* 0x000000b508087276 */ /* 0x000fe2000780003f */
[----:B-1----:R-:W-:Y:S01]  /*5000*/  IMAD R15, R16, 0x3a, RZ ;  /* 0x0000003a100f7824 */ /* 0x002fe200078e02ff */
[----:B------:R-:W-:Y:S01]  /*5010*/  FSEL R66, R66, -INF , P6 ;  /* 0xff80000042427808 */ /* 0x000fe20003000000 */
[----:B------:R-:W0:Y:S01]  /*5020*/  LDC R16, c[0x0][0x3d8] ;  /* 0x0000f600ff107b82 */ /* 0x000e220000000800 */
[----:B------:R-:W-:-:S04]  /*5030*/  FMNMX3 R8, R8, R64, R65, !PT ;  /* 0x0000004008087276 */ /* 0x000fc80007800041 */
[----:B------:R-:W-:Y:S02]  /*5040*/  FMNMX R36, R66, R8, !PT ;  /* 0x0000000842247209 */ /* 0x000fe40007800000 */
[C---:B------:R-:W-:Y:S02]  /*5050*/  IADD3 R72, P3, PT, R15.reuse, R2, RZ ;  /* 0x000000020f487210 */ /* 0x040fe40007f7e0ff */
[----:B------:R-:W-:Y:S01]  /*5060*/  PRMT R12, RZ, 0x7610, R12 ;  /* 0x00007610ff0c7816 */ /* 0x000fe2000000000c */
[----:B------:R-:W1:Y:S01]  /*5070*/  SHFL.BFLY PT, R8, R36, 0x10, 0x1f ;  /* 0x0e001f0024087f89 */ /* 0x000e6200000e0000 */
[----:B------:R-:W-:-:S05]  /*5080*/  LEA.HI.X.SX32 R73, R15, R3, 0x1, P3 ;  /* 0x000000030f497211 */ /* 0x000fca00018f0eff */
[----:B------:R-:W4:Y:S01]  /*5090*/  @P1 LDG.E.U8 R12, desc[UR26][R72.64] ;  /* 0x0000001a480c1981 */ /* 0x000f22000c1e1100 */
[----:B0-----:R-:W-:-:S05]  /*50a0*/  IMAD R15, R16, 0x3b, RZ ;  /* 0x0000003b100f7824 */ /* 0x001fca00078e02ff */
[C---:B------:R-:W-:Y:S02]  /*50b0*/  IADD3 R74, P3, PT, R15.reuse, R2, RZ ;  /* 0x000000020f4a7210 */ /* 0x040fe40007f7e0ff */
[--C-:B-1----:R-:W-:Y:S02]  /*50c0*/  FMNMX3 R36, R36, -INF , R8.reuse, !PT ;  /* 0xff80000024247876 */ /* 0x102fe40007800008 */
[----:B------:R-:W-:Y:S02]  /*50d0*/  PRMT R8, RZ, 0x7610, R8 ;  /* 0x00007610ff087816 */ /* 0x000fe40000000008 */
[----:B------:R-:W-:-:S05]  /*50e0*/  LEA.HI.X.SX32 R75, R15, R3, 0x1, P3 ;  /* 0x000000030f4b7211 */ /* 0x000fca00018f0eff */
[----:B------:R-:W4:Y:S01]  /*50f0*/  @P1 LDG.E.U8 R8, desc[UR26][R74.64] ;  /* 0x0000001a4a081981 */ /* 0x000f22000c1e1100 */
[--C-:B------:R-:W-:Y:S01]  /*5100*/  FADD R83, R83, -R36.reuse ;  /* 0x8000002453537221 */ /* 0x100fe20000000000 */
[--C-:B------:R-:W-:Y:S01]  /*5110*/  FADD R82, R82, -R36.reuse ;  /* 0x8000002452527221 */ /* 0x100fe20000000000 */
[--C-:B------:R-:W-:Y:S02]  /*5120*/  FADD R15, R4, -R36.reuse ;  /* 0x80000024040f7221 */ /* 0x100fe40000000000 */
[----:B------:R-:W-:Y:S01]  /*5130*/  FMUL R16, R83, 1.4426950216293334961 ;  /* 0x3fb8aa3b53107820 */ /* 0x000fe20000400000 */
[----:B------:R-:W-:Y:S01]  /*5140*/  FMUL R82, R82, 1.4426950216293334961 ;  /* 0x3fb8aa3b52527820 */ /* 0x000fe20000400000 */
[----:B------:R-:W-:Y:S01]  /*5150*/  FADD R4, R5, -R36 ;  /* 0x8000002405047221 */ /* 0x000fe20000000000 */
[----:B------:R-:W-:Y:S02]  /*5160*/  FMUL R15, R15, 1.4426950216293334961 ;  /* 0x3fb8aa3b0f0f7820 */ /* 0x000fe40000400000 */
[----:B------:R-:W-:Y:S01]  /*5170*/  MUFU.EX2 R5, R82 ;  /* 0x0000005200057308 */ /* 0x000fe20000000800 */
[----:B------:R-:W-:-:S07]  /*5180*/  FMUL R4, R4, 1.4426950216293334961 ;  /* 0x3fb8aa3b04047820 */ /* 0x000fce0000400000 */
[----:B------:R-:W0:Y:S08]  /*5190*/  MUFU.EX2 R16, R16 ;  /* 0x0000001000107308 */ /* 0x000e300000000800 */
[----:B------:R-:W-:Y:S08]  /*51a0*/  MUFU.EX2 R15, R15 ;  /* 0x0000000f000f7308 */ /* 0x000ff00000000800 */
[----:B------:R0:W1:Y:S01]  /*51b0*/  MUFU.EX2 R17, R4 ;  /* 0x0000000400117308 */ /* 0x0000620000000800 */
[--C-:B------:R-:W-:Y:S01]  /*51c0*/  FADD R81, R81, -R36.reuse ;  /* 0x8000002451517221 */ /* 0x100fe20000000000 */
[--C-:B------:R-:W-:Y:S01]  /*51d0*/  FADD R78, R78, -R36.reuse ;  /* 0x800000244e4e7221 */ /* 0x100fe20000000000 */
[----:B------:R-:W-:-:S02]  /*51e0*/  FADD R21, R77, -R36 ;  /* 0x800000244d157221 */ /* 0x000fc40000000000 */
[----:B------:R-:W-:Y:S01]  /*51f0*/  FMUL R18, R81, 1.4426950216293334961 ;  /* 0x3fb8aa3b51127820 */ /* 0x000fe20000400000 */
[----:B------:R-:W-:Y:S01]  /*5200*/  FMUL R20, R78, 1.4426950216293334961 ;  /* 0x3fb8aa3b4e147820 */ /* 0x000fe20000400000 */
[----:B------:R-:W-:Y:S01]  /*5210*/  FMUL R21, R21, 1.4426950216293334961 ;  /* 0x3fb8aa3b15157820 */ /* 0x000fe20000400000 */
[----:B0-----:R-:W-:Y:S01]  /*5220*/  F2FP.SATFINITE.E4M3.F32.PACK_AB_MERGE_C R4, R5, R16, RZ ;  /* 0x000000100504723e */ /* 0x001fe200048070ff */
[----:B------:R-:W-:Y:S02]  /*5230*/  FADD R79, R79, -R36 ;  /* 0x800000244f4f7221 */ /* 0x000fe40000000000 */
[----:B------:R-:W0:Y:S02]  /*5240*/  MUFU.EX2 R18, R18 ;  /* 0x0000001200127308 */ /* 0x000e240000000800 */
[----:B------:R-:W-:Y:S01]  /*5250*/  FMUL R79, R79, 1.4426950216293334961 ;  /* 0x3fb8aa3b4f4f7820 */ /* 0x000fe20000400000 */
[----:B-1----:R-:W-:Y:S01]  /*5260*/  F2FP.SATFINITE.E4M3.F32.PACK_AB_MERGE_C R4, R17, R15, R4 ;  /* 0x0000000f1104723e */ /* 0x002fe20004807004 */
[----:B------:R-:W-:-:S04]  /*5270*/  FADD R15, R15, R17 ;  /* 0x000000110f0f7221 */ /* 0x000fc80000000000 */
[----:B------:R-:W-:Y:S01]  /*5280*/  MUFU.EX2 R20, R20 ;  /* 0x0000001400147308 */ /* 0x000fe20000000800 */
[----:B------:R-:W-:-:S07]  /*5290*/  FADD R15, R16, R15 ;  /* 0x0000000f100f7221 */ /* 0x000fce0000000000 */
[----:B------:R-:W1:Y:S08]  /*52a0*/  MUFU.EX2 R21, R21 ;  /* 0x0000001500157308 */ /* 0x000e700000000800 */
[----:B------:R-:W3:Y:S01]  /*52b0*/  MUFU.EX2 R16, R79 ;  /* 0x0000004f00107308 */ /* 0x000ee20000000800 */
[----:B------:R-:W-:Y:S01]  /*52c0*/  FADD R17, R5, R15 ;  /* 0x0000000f05117221 */ /* 0x000fe20000000000 */
[--C-:B------:R-:W-:Y:S01]  /*52d0*/  FADD R9, R9, -R36.reuse ;  /* 0x8000002409097221 */ /* 0x100fe20000000000 */
[----:B------:R-:W-:-:S02]  /*52e0*/  FADD R15, R76, -R36 ;  /* 0x800000244c0f7221 */ /* 0x000fc40000000000 */
[----:B0-----:R-:W-:Y:S01]  /*52f0*/  FADD R17, R18, R17 ;  /* 0x0000001112117221 */ /* 0x001fe20000000000 */
[----:B------:R-:W-:Y:S01]  /*5300*/  FMUL R9, R9, 1.4426950216293334961 ;  /* 0x3fb8aa3b09097820 */ /* 0x000fe20000400000 */
[----:B-1----:R-:W-:Y:S01]  /*5310*/  F2FP.SATFINITE.E4M3.F32.PACK_AB_MERGE_C R5, R21, R20, RZ ;  /* 0x000000141505723e */ /* 0x002fe200048070ff */
[--C-:B------:R-:W-:Y:S01]  /*5320*/  FADD R6, R6, -R36.reuse ;  /* 0x8000002406067221 */ /* 0x100fe20000000000 */
[----:B------:R-:W-:Y:S02]  /*5330*/  FMUL R15, R15, 1.4426950216293334961 ;  /* 0x3fb8aa3b0f0f7820 */ /* 0x000fe40000400000 */
[C---:B---3--:R-:W-:Y:S01]  /*5340*/  F2FP.SATFINITE.E4M3.F32.PACK_AB_MERGE_C R5, R16.reuse, R18, R5 ;  /* 0x000000121005723e */ /* 0x048fe20004807005 */
[----:B------:R-:W-:Y:S02]  /*5350*/  FADD R16, R16, R17 ;  /* 0x0000001110107221 */ /* 0x000fe40000000000 */
[----:B------:R0:W-:Y:S01]  /*5360*/  MUFU.EX2 R17, R9 ;  /* 0x0000000900117308 */ /* 0x0001e20000000800 */
[----:B------:R-:W-:Y:S01]  /*5370*/  FMUL R6, R6, 1.4426950216293334961 ;  /* 0x3fb8aa3b06067820 */ /* 0x000fe20000400000 */
[----:B0-----:R-:W-:-:S06]  /*5380*/  FADD R9, R13, -R36 ;  /* 0x800000240d097221 */ /* 0x001fcc0000000000 */
[----:B------:R-:W0:Y:S01]  /*5390*/  MUFU.EX2 R15, R15 ;  /* 0x0000000f000f7308 */ /* 0x000e220000000800 */
[----:B------:R-:W-:-:S07]  /*53a0*/  FMUL R9, R9, 1.4426950216293334961 ;  /* 0x3fb8aa3b09097820 */ /* 0x000fce0000400000 */
[----:B------:R1:W3:Y:S01]  /*53b0*/  MUFU.EX2 R13, R6 ;  /* 0x00000006000d7308 */ /* 0x0002e20000000800 */
[----:B------:R-:W-:Y:S01]  /*53c0*/  FADD R16, R20, R16 ;  /* 0x0000001014107221 */ /* 0x000fe20000000000 */
[--C-:B------:R-:W-:Y:S01]  /*53d0*/  FADD R14, R14, -R36.reuse ;  /* 0x800000240e0e7221 */ /* 0x100fe20000000000 */
[----:B------:R-:W-:Y:S01]  /*53e0*/  FADD R11, R11, -R36 ;  /* 0x800000240b0b7221 */ /* 0x000fe20000000000 */
[----:B------:R-:W3:Y:S04]  /*53f0*/  LDC R20, c[0x0][0x3d8] ;  /* 0x0000f600ff147b82 */ /* 0x000ee80000000800 */
[----:B------:R-:W3:Y:S01]  /*5400*/  MUFU.EX2 R18, R9 ;  /* 0x0000000900127308 */ /* 0x000ee20000000800 */
[----:B-1----:R-:W-:Y:S02]  /*5410*/  IMAD R6, R22, 0x3c, RZ ;  /* 0x0000003c16067824 */ /* 0x002fe400078e02ff */
[----:B------:R-:W-:Y:S01]  /*5420*/  FADD R16, R21, R16 ;  /* 0x0000001015107221 */ /* 0x000fe20000000000 */
[----:B------:R-:W-:Y:S01]  /*5430*/  FMUL R14, R14, 1.4426950216293334961 ;  /* 0x3fb8aa3b0e0e7820 */ /* 0x000fe20000400000 */
[----:B------:R-:W-:Y:S01]  /*5440*/  FMUL R11, R11, 1.4426950216293334961 ;  /* 0x3fb8aa3b0b0b7820 */ /* 0x000fe20000400000 */
[----:B------:R-:W-:Y:S01]  /*5450*/  FADD R7, R7, -R36 ;  /* 0x8000002407077221 */ /* 0x000fe20000000000 */
[C---:B------:R-:W-:Y:S01]  /*5460*/  IADD3 R76, P3, PT, R6.reuse, R2, RZ ;  /* 0x00000002064c7210 */ /* 0x040fe20007f7e0ff */
[----:B0-----:R-:W-:Y:S01]  /*5470*/  FADD R16, R15, R16 ;  /* 0x000000100f107221 */ /* 0x001fe20000000000 */
[----:B------:R-:W0:Y:S02]  /*5480*/  LDC R21, c[0x0][0x3d8] ;  /* 0x0000f600ff157b82 */ /* 0x000e240000000800 */
[----:B------:R-:W-:-:S02]  /*5490*/  LEA.HI.X.SX32 R77, R6, R3, 0x1, P3 ;  /* 0x00000003064d7211 */ /* 0x000fc400018f0eff */
[----:B---3--:R-:W-:Y:S02]  /*54a0*/  F2FP.SATFINITE.E4M3.F32.PACK_AB_MERGE_C R6, R13, R17, RZ ;  /* 0x000000110d06723e */ /* 0x008fe400048070ff */
[----:B------:R-:W-:Y:S02]  /*54b0*/  LOP3.LUT R24, R24, 0xf, RZ, 0xc0, !PT ;  /* 0x0000000f18187812 */ /* 0x000fe400078ec0ff */
[C---:B------:R-:W-:Y:S01]  /*54c0*/  LOP3.LUT R39, R23.reuse, 0x7f, RZ, 0xc0, !PT ;  /* 0x0000007f17277812 */ /* 0x040fe200078ec0ff */
[C---:B------:R-:W-:Y:S01]  /*54d0*/  FADD R16, R18.reuse, R16 ;  /* 0x0000001012107221 */ /* 0x040fe20000000000 */
[----:B------:R-:W-:Y:S01]  /*54e0*/  F2FP.SATFINITE.E4M3.F32.PACK_AB_MERGE_C R6, R18, R15, R6 ;  /* 0x0000000f1206723e */ /* 0x000fe20004807006 */
[----:B------:R-:W-:Y:S02]  /*54f0*/  IMAD.SHL.U32 R18, R23, 0x10, RZ ;  /* 0x0000001017127824 */ /* 0x000fe400078e00ff */
[----:B------:R-:W-:Y:S01]  /*5500*/  FADD R15, R10, -R36 ;  /* 0x800000240a0f7221 */ /* 0x000fe20000000000 */
[----:B------:R-:W-:Y:S01]  /*5510*/  FADD R17, R17, R16 ;  /* 0x0000001011117221 */ /* 0x000fe20000000000 */
[----:B------:R-:W1:Y:S01]  /*5520*/  LDC R22, c[0x0][0x3d8] ;  /* 0x0000f600ff167b82 */ /* 0x000e620000000800 */
[----:B------:R-:W3:Y:S01]  /*5530*/  MUFU.EX2 R16, R14 ;  /* 0x0000000e00107308 */ /* 0x000ee20000000800 */
[----:B------:R-:W-:Y:S01]  /*5540*/  LOP3.LUT R10, R18, 0x70, RZ, 0xc0, !PT ;  /* 0x00000070120a7812 */ /* 0x000fe200078ec0ff */
[----:B------:R-:W-:Y:S01]  /*5550*/  FMUL R15, R15, 1.4426950216293334961 ;  /* 0x3fb8aa3b0f0f7820 */ /* 0x000fe20000400000 */
[----:B------:R-:W-:-:S02]  /*5560*/  IMAD.U32 R18, RZ, RZ, UR4 ;  /* 0x00000004ff127e24 */ /* 0x000fc4000f8e00ff */
[----:B------:R-:W-:-:S03]  /*5570*/  FMUL R7, R7, 1.4426950216293334961 ;  /* 0x3fb8aa3b07077820 */ /* 0x000fc60000400000 */
[----:B------:R-:W3:Y:S01]  /*5580*/  MUFU.EX2 R11, R11 ;  /* 0x0000000b000b7308 */ /* 0x000ee20000000800 */
[----:B------:R-:W-:Y:S02]  /*5590*/  IMAD R18, R18, 0x40, R10 ;  /* 0x0000004012127824 */ /* 0x000fe400078e020a */
[----:B------:R-:W-:-:S05]  /*55a0*/  FADD R17, R13, R17 ;  /* 0x000000110d117221 */ /* 0x000fca0000000000 */
[----:B------:R-:W-:Y:S08]  /*55b0*/  MUFU.EX2 R15, R15 ;  /* 0x0000000f000f7308 */ /* 0x000ff00000000800 */
[----:B------:R-:W1:Y:S01]  /*55c0*/  MUFU.EX2 R10, R7 ;  /* 0x00000007000a7308 */ /* 0x000e620000000800 */
[----:B---3--:R-:W-:Y:S01]  /*55d0*/  FADD R17, R16, R17 ;  /* 0x0000001110117221 */ /* 0x008fe20000000000 */
[----:B------:R-:W-:-:S02]  /*55e0*/  IMAD R14, R20, 0x15, RZ ;  /* 0x00000015140e7824 */ /* 0x000fc400078e02ff */
[----:B------:R-:W3:Y:S01]  /*55f0*/  LDC R20, c[0x0][0x3d8] ;  /* 0x0000f600ff147b82 */ /* 0x000ee20000000800 */
[----:B------:R-:W-:Y:S01]  /*5600*/  FADD R17, R11, R17 ;  /* 0x000000110b117221 */ /* 0x000fe20000000000 */
[----:B0-----:R-:W-:-:S06]  /*5610*/  IMAD R13, R21, 0x1d, RZ ;  /* 0x0000001d150d7824 */ /* 0x001fcc00078e02ff */
[----:B------:R-:W0:Y:S01]  /*5620*/  LDC R21, c[0x0][0x3d8] ;  /* 0x0000f600ff157b82 */ /* 0x000e220000000800 */
[----:B-1----:R-:W-:Y:S01]  /*5630*/  F2FP.SATFINITE.E4M3.F32.PACK_AB_MERGE_C R7, R10, R15, RZ ;  /* 0x0000000f0a07723e */ /* 0x002fe200048070ff */
[----:B------:R-:W-:-:S04]  /*5640*/  FADD R15, R15, R17 ;  /* 0x000000110f0f7221 */ /* 0x000fc80000000000 */
[----:B------:R-:W-:Y:S02]  /*5650*/  FADD R51, R10, R15 ;  /* 0x0000000f0a337221 */ /* 0x000fe40000000000 */
[----:B------:R-:W1:Y:S01]  /*5660*/  LDC R15, c[0x0][0x3d8] ;  /* 0x0000f600ff0f7b82 */ /* 0x000e620000000800 */
[----:B------:R-:W-:Y:S02]  /*5670*/  LOP3.LUT R18, R18, R80, RZ, 0x3c, !PT ;  /* 0x0000005012127212 */ /* 0x000fe400078e3cff */
[----:B------:R-:W-:Y:S02]  /*5680*/  F2FP.SATFINITE.E4M3.F32.PACK_AB_MERGE_C R7, R11, R16, R7 ;  /* 0x000000100b07723e */ /* 0x000fe40004807007 */
[-C--:B------:R-:W-:Y:S01]  /*5690*/  IADD3 R78, P3, PT, R14, R2.reuse, RZ ;  /* 0x000000020e4e7210 */ /* 0x080fe20007f7e0ff */
[----:B------:R-:W-:Y:S02]  /*56a0*/  IMAD R16, R24, 0x80, R18 ;  /* 0x0000008018107824 */ /* 0x000fe400078e0212 */
[----:B------:R-:W4:Y:S01]  /*56b0*/  LDC R18, c[0x0][0x3d8] ;  /* 0x0000f600ff127b82 */ /* 0x000f220000000800 */
[----:B------:R-:W-:Y:S01]  /*56c0*/  LEA.HI.X.SX32 R79, R14, R3, 0x1, P3 ;  /* 0x000000030e4f7211 */ /* 0x000fe200018f0eff */
[----:B---3--:R-:W-:Y:S01]  /*56d0*/  IMAD R11, R20, 0x25, RZ ;  /* 0x00000025140b7824 */ /* 0x008fe200078e02ff */
[----:B------:R-:W-:Y:S01]  /*56e0*/  IADD3 R80, P3, PT, R13, R2, RZ ;  /* 0x000000020d507210 */ /* 0x000fe20007f7e0ff */
[----:B0-----:R-:W-:-:S04]  /*56f0*/  IMAD R10, R21, 0x2d, RZ ;  /* 0x0000002d150a7824 */ /* 0x001fc800078e02ff */
[----:B------:R-:W0:Y:S01]  /*5700*/  LDC R20, c[0x0][0x3d8] ;  /* 0x0000f600ff147b82 */ /* 0x000e220000000800 */
[-C--:B------:R-:W-:Y:S02]  /*5710*/  LEA.HI.X.SX32 R81, R13, R3.reuse, 0x1, P3 ;  /* 0x000000030d517211 */ /* 0x080fe400018f0eff */
[-C--:B------:R-:W-:Y:S02]  /*5720*/  IADD3 R82, P3, PT, R11, R2.reuse, RZ ;  /* 0x000000020b527210 */ /* 0x080fe40007f7e0ff */
[----:B------:R-:W-:Y:S01]  /*5730*/  LOP3.LUT R23, R23, 0x7f, RZ, 0xc0, !PT ;  /* 0x0000007f17177812 */ /* 0x000fe200078ec0ff */
[----:B--2---:R-:W-:Y:S01]  /*5740*/  STS.U8 [R39+UR11+0x2000], R85 ;  /* 0x0020005527007988 */ /* 0x004fe2000800000b */
[----:B------:R-:W-:Y:S01]  /*5750*/  LEA.HI.X.SX32 R83, R11, R3, 0x1, P3 ;  /* 0x000000030b537211 */ /* 0x000fe200018f0eff */
[----:B-1----:R-:W-:Y:S01]  /*5760*/  IMAD R15, R15, 0x35, RZ ;  /* 0x000000350f0f7824 */ /* 0x002fe200078e02ff */
[C---:B------:R-:W-:Y:S01]  /*5770*/  LOP3.LUT R24, R23.reuse, 0x10, RZ, 0x3c, !PT ;  /* 0x0000001017187812 */ /* 0x040fe200078e3cff */
[----:B------:R1:W-:Y:S01]  /*5780*/  STS.U8 [R39+UR11+0x2400], R84 ;  /* 0x0024005427007988 */ /* 0x0003e2000800000b */
[----:B------:R-:W-:Y:S01]  /*5790*/  LOP3.LUT R25, R23, 0x20, RZ, 0x3c, !PT ;  /* 0x0000002017197812 */ /* 0x000fe200078e3cff */
[----:B------:R-:W2:Y:S02]  /*57a0*/  LDC R21, c[0x0][0x3d8] ;  /* 0x0000f600ff157b82 */ /* 0x000ea40000000800 */
[----:B----4-:R-:W-:Y:S01]  /*57b0*/  STS.U8 [R39+UR11+0x2800], R88 ;  /* 0x0028005827007988 */ /* 0x010fe2000800000b */
[----:B-1----:R-:W-:-:S05]  /*57c0*/  IADD3 R84, P3, PT, R10, R2, RZ ;  /* 0x000000020a547210 */ /* 0x002fca0007f7e0ff */
[----:B------:R-:W1:Y:S01]  /*57d0*/  LDC R23, c[0x0][0x3d8] ;  /* 0x0000f600ff177b82 */ /* 0x000e620000000800 */
[----:B------:R-:W-:Y:S01]  /*57e0*/  STS.U8 [R39+UR11+0x2c00], R87 ;  /* 0x002c005727007988 */ /* 0x000fe2000800000b */
[----:B------:R-:W-:-:S03]  /*57f0*/  LEA.HI.X.SX32 R85, R10, R3, 0x1, P3 ;  /* 0x000000030a557211 */ /* 0x000fc600018f0eff */
[----:B------:R3:W-:Y:S01]  /*5800*/  STS.U8 [R39+UR11+0x3000], R86 ;  /* 0x0030005627007988 */ /* 0x0007e2000800000b */
[----:B------:R-:W-:Y:S02]  /*5810*/  PRMT R110, RZ, 0x7610, R110 ;  /* 0x00007610ff6e7816 */ /* 0x000fe4000000006e */
[----:B------:R-:W-:Y:S02]  /*5820*/  PRMT R109, RZ, 0x7610, R109 ;  /* 0x00007610ff6d7816 */ /* 0x000fe4000000006d */
[----:B------:R-:W-:Y:S02]  /*5830*/  PRMT R108, RZ, 0x7610, R108 ;  /* 0x00007610ff6c7816 */ /* 0x000fe4000000006c */
[----:B------:R-:W-:Y:S02]  /*5840*/  PRMT R112, RZ, 0x7610, R112 ;  /* 0x00007610ff707816 */ /* 0x000fe40000000070 */
[C---:B---3--:R-:W-:Y:S02]  /*5850*/  IADD3 R86, P3, PT, R15.reuse, R2, RZ ;  /* 0x000000020f567210 */ /* 0x048fe40007f7e0ff */
[----:B------:R-:W-:Y:S01]  /*5860*/  PRMT R111, RZ, 0x7610, R111 ;  /* 0x00007610ff6f7816 */ /* 0x000fe2000000006f */
[----:B------:R-:W-:Y:S01]  /*5870*/  STS.U8 [R39+UR11+0x3400], R91 ;  /* 0x0034005b27007988 */ /* 0x000fe2000800000b */
[----:B------:R-:W-:Y:S01]  /*5880*/  LEA.HI.X.SX32 R87, R15, R3, 0x1, P3 ;  /* 0x000000030f577211 */ /* 0x000fe200018f0eff */
[----:B------:R-:W-:Y:S01]  /*5890*/  IMAD R15, R18, 0x3d, RZ ;  /* 0x0000003d120f7824 */ /* 0x000fe200078e02ff */
[----:B------:R-:W-:Y:S01]  /*58a0*/  PRMT R116, RZ, 0x7610, R116 ;  /* 0x00007610ff747816 */ /* 0x000fe20000000074 */
[----:B------:R-:W-:Y:S01]  /*58b0*/  STS.U8 [R39+UR11+0x3800], R90 ;  /* 0x0038005a27007988 */ /* 0x000fe2000800000b */
[----:B------:R-:W-:-:S02]  /*58c0*/  PRMT R115, RZ, 0x7610, R115 ;  /* 0x00007610ff737816 */ /* 0x000fc40000000073 */
[----:B------:R-:W-:Y:S01]  /*58d0*/  PRMT R114, RZ, 0x7610, R114 ;  /* 0x00007610ff727816 */ /* 0x000fe20000000072 */
[----:B------:R3:W-:Y:S01]  /*58e0*/  STS.U8 [R39+UR11+0x3c00], R89 ;  /* 0x003c005927007988 */ /* 0x0007e2000800000b */
[----:B------:R-:W-:Y:S01]  /*58f0*/  PRMT R119, RZ, 0x7610, R119 ;  /* 0x00007610ff777816 */ /* 0x000fe20000000077 */
[----:B0-----:R-:W-:Y:S01]  /*5900*/  IMAD R18, R20, 0x6, RZ ;  /* 0x0000000614127824 */ /* 0x001fe200078e02ff */
[----:B------:R-:W-:Y:S01]  /*5910*/  PRMT R118, RZ, 0x7610, R118 ;  /* 0x00007610ff767816 */ /* 0x000fe20000000076 */
[----:B------:R-:W-:Y:S01]  /*5920*/  STS.U8 [R24+UR11+0x2080], R94 ;  /* 0x0020805e18007988 */ /* 0x000fe2000800000b */
[----:B------:R-:W-:Y:S02]  /*5930*/  PRMT R117, RZ, 0x7610, R117 ;  /* 0x00007610ff757816 */ /* 0x000fe40000000075 */
[----:B------:R-:W-:Y:S01]  /*5940*/  IADD3 R88, P3, PT, R15, R2, RZ ;  /* 0x000000020f587210 */ /* 0x000fe20007f7e0ff */
[----:B------:R-:W4:Y:S01]  /*5950*/  @P1 LDG.E.U8 R110, desc[UR26][R164.64] ;  /* 0x0000001aa46e1981 */ /* 0x000f22000c1e1100 */
[----:B------:R-:W-:-:S03]  /*5960*/  PRMT R9, RZ, 0x7610, R9 ;  /* 0x00007610ff097816 */ /* 0x000fc60000000009 */
[----:B------:R-:W4:Y:S04]  /*5970*/  @P1 LDG.E.U8 R109, desc[UR26][R154.64] ;  /* 0x0000001a9a6d1981 */ /* 0x000f28000c1e1100 */
[----:B------:R-:W4:Y:S04]  /*5980*/  @P1 LDG.E.U8 R108, desc[UR26][R144.64] ;  /* 0x0000001a906c1981 */ /* 0x000f28000c1e1100 */
[----:B------:R-:W4:Y:S04]  /*5990*/  @P1 LDG.E.U8 R112, desc[UR26][R134.64] ;  /* 0x0000001a86701981 */ /* 0x000f28000c1e1100 */
[----:B------:R-:W4:Y:S04]  /*59a0*/  @P1 LDG.E.U8 R111, desc[UR26][R124.64] ;  /* 0x0000001a7c6f1981 */ /* 0x000f28000c1e1100 */
[----:B------:R-:W-:Y:S04]  /*59b0*/  STS.U8 [R24+UR11+0x2480], R93 ;  /* 0x0024805d18007988 */ /* 0x000fe8000800000b */
[----:B------:R-:W-:Y:S01]  /*59c0*/  STS.U8 [R24+UR11+0x2880], R92 ;  /* 0x0028805c18007988 */ /* 0x000fe2000800000b */
[----:B---3--:R-:W-:-:S03]  /*59d0*/  LEA.HI.X.SX32 R89, R15, R3, 0x1, P3 ;  /* 0x000000030f597211 */ /* 0x008fc600018f0eff */
[----:B------:R-:W3:Y:S04]  /*59e0*/  @P1 LDG.E.U8 R116, desc[UR26][R174.64] ;  /* 0x0000001aae741981 */ /* 0x000ee8000c1e1100 */
[----:B------:R-:W-:Y:S01]  /*59f0*/  STS.U8 [R24+UR11+0x2c80], R97 ;  /* 0x002c806118007988 */ /* 0x000fe2000800000b */
[----:B------:R-:W-:-:S03]  /*5a00*/  IADD3 R90, P3, PT, R18, R2, RZ ;  /* 0x00000002125a7210 */ /* 0x000fc60007f7e0ff */
[----:B------:R-:W3:Y:S04]  /*5a10*/  @P1 LDG.E.U8 R115, desc[UR26][R162.64] ;  /* 0x0000001aa2731981 */ /* 0x000ee8000c1e1100 */
[----:B------:R-:W-:Y:S04]  /*5a20*/  STS.U8 [R24+UR11+0x3080], R96 ;  /* 0x0030806018007988 */ /* 0x000fe8000800000b */
[----:B------:R-:W3:Y:S04]  /*5a30*/  @P1 LDG.E.U8 R114, desc[UR26][R152.64] ;  /* 0x0000001a98721981 */ /* 0x000ee8000c1e1100 */
[----:B------:R-:W-:Y:S04]  /*5a40*/  STS.U8 [R24+UR11+0x3480], R95 ;  /* 0x0034805f18007988 */ /* 0x000fe8000800000b */
[----:B------:R-:W3:Y:S04]  /*5a50*/  @P1 LDG.E.U8 R119, desc[UR26][R142.64] ;  /* 0x0000001a8e771981 */ /* 0x000ee8000c1e1100 */
[----:B------:R-:W-:Y:S04]  /*5a60*/  STS.U8 [R24+UR11+0x3880], R98 ;  /* 0x0038806218007988 */ /* 0x000fe8000800000b */
[----:B------:R-:W3:Y:S04]  /*5a70*/  @P1 LDG.E.U8 R118, desc[UR26][R132.64] ;  /* 0x0000001a84761981 */ /* 0x000ee8000c1e1100 */
[----:B------:R0:W-:Y:S01]  /*5a80*/  STS.U8 [R24+UR11+0x3c80], R19 ;  /* 0x003c801318007988 */ /* 0x0001e2000800000b */
[----:B------:R-:W-:-:S03]  /*5a90*/  LEA.HI.X.SX32 R91, R18, R3, 0x1, P3 ;  /* 0x00000003125b7211 */ /* 0x000fc600018f0eff */
[----:B------:R-:W3:Y:S01]  /*5aa0*/  @P1 LDG.E.U8 R117, desc[UR26][R122.64] ;  /* 0x0000001a7a751981 */ /* 0x000ee2000c1e1100 */
[----:B--2---:R-:W-:-:S03]  /*5ab0*/  IMAD R18, R21, 0xe, RZ ;  /* 0x0000000e15127824 */ /* 0x004fc600078e02ff */
[----:B------:R-:W2:Y:S01]  /*5ac0*/  @P1 LDG.E.U8 R9, desc[UR26][R76.64] ;  /* 0x0000001a4c091981 */ /* 0x000ea2000c1e1100 */
[----:B0-----:R-:W0:Y:S01]  /*5ad0*/  LDC R24, c[0x0][0x3d8] ;  /* 0x0000f600ff187b82 */ /* 0x001e220000000800 */
[----:B-1----:R-:W-:Y:S01]  /*5ae0*/  IMAD R19, R23, 0x1e, RZ ;  /* 0x0000001e17137824 */ /* 0x002fe200078e02ff */
[----:B------:R-:W-:Y:S01]  /*5af0*/  IADD3 R92, P3, PT, R18, R2, RZ ;  /* 0x00000002125c7210 */ /* 0x000fe20007f7e0ff */
[----:B------:R-:W-:-:S05]  /*5b00*/  IMAD R21, R22, 0x16, RZ ;  /* 0x0000001616157824 */ /* 0x000fca00078e02ff */
[----:B------:R-:W1:Y:S01]  /*5b10*/  LDC R23, c[0x0][0x3d8] ;  /* 0x0000f600ff177b82 */ /* 0x000e620000000800 */
[----:B------:R-:W-:Y:S01]  /*5b20*/  PRMT R120, RZ, 0x7610, R120 ;  /* 0x00007610ff787816 */ /* 0x000fe20000000078 */
[----:B------:R-:W-:Y:S01]  /*5b30*/  STS.U8 [R25+UR11+0x2100], R99 ;  /* 0x0021006319007988 */ /* 0x000fe2000800000b */
[----:B------:R-:W-:Y:S02]  /*5b40*/  PRMT R14, RZ, 0x7610, R14 ;  /* 0x00007610ff0e7816 */ /* 0x000fe4000000000e */
[----:B------:R-:W-:Y:S01]  /*5b50*/  LEA.HI.X.SX32 R93, R18, R3, 0x1, P3 ;  /* 0x00000003125d7211 */ /* 0x000fe200018f0eff */
[----:B------:R-:W-:Y:S01]  /*5b60*/  STS.U8 [R25+UR11+0x2500], R102 ;  /* 0x0025006619007988 */ /* 0x000fe2000800000b */
[----:B------:R-:W-:Y:S02]  /*5b70*/  PRMT R13, RZ, 0x7610, R13 ;  /* 0x00007610ff0d7816 */ /* 0x000fe4000000000d */
[----:B------:R-:W-:Y:S01]  /*5b80*/  IADD3 R94, P3, PT, R21, R2, RZ ;  /* 0x00000002155e7210 */ /* 0x000fe20007f7e0ff */
[----:B------:R-:W-:Y:S01]  /*5b90*/  STS.U8 [R25+UR11+0x2900], R101 ;  /* 0x0029006519007988 */ /* 0x000fe2000800000b */
[----:B------:R-:W-:-:S03]  /*5ba0*/  PRMT R11, RZ, 0x7610, R11 ;  /* 0x00007610ff0b7816 */ /* 0x000fc6000000000b */
[----:B------:R-:W-:Y:S01]  /*5bb0*/  STS.U8 [R25+UR11+0x2d00], R100 ;  /* 0x002d006419007988 */ /* 0x000fe2000800000b */
[----:B------:R-:W-:-:S03]  /*5bc0*/  LEA.HI.X.SX32 R95, R21, R3, 0x1, P3 ;  /* 0x00000003155f7211 */ /* 0x000fc600018f0eff */
[----:B------:R-:W-:Y:S01]  /*5bd0*/  STS.U8 [R25+UR11+0x3100], R105 ;  /* 0x0031006919007988 */ /* 0x000fe2000800000b */
[----:B------:R-:W-:-:S03]  /*5be0*/  IADD3 R96, P3, PT, R19, R2, RZ ;  /* 0x0000000213607210 */ /* 0x000fc60007f7e0ff */
[----:B------:R-:W-:Y:S04]  /*5bf0*/  STS.U8 [R25+UR11+0x3500], R104 ;  /* 0x0035006819007988 */ /* 0x000fe8000800000b */
[----:B------:R-:W2:Y:S04]  /*5c00*/  @P1 LDG.E.U8 R120, desc[UR26][R172.64] ;  /* 0x0000001aac781981 */ /* 0x000ea8000c1e1100 */
[----:B------:R-:W-:Y:S04]  /*5c10*/  STS.U8 [R25+UR11+0x3900], R103 ;  /* 0x0039006719007988 */ /* 0x000fe8000800000b */
[----:B------:R-:W2:Y:S04]  /*5c20*/  @P1 LDG.E.U8 R14, desc[UR26][R78.64] ;  /* 0x0000001a4e0e1981 */ /* 0x000ea8000c1e1100 */
[----:B------:R1:W-:Y:S01]  /*5c30*/  STS.U8 [R25+UR11+0x3d00], R12 ;  /* 0x003d000c19007988 */ /* 0x0003e2000800000b */
[----:B------:R-:W-:-:S03]  /*5c40*/  LEA.HI.X.SX32 R97, R19, R3, 0x1, P3 ;  /* 0x0000000313617211 */ /* 0x000fc600018f0eff */
[----:B------:R-:W2:Y:S01]  /*5c50*/  @P1 LDG.E.U8 R13, desc[UR26][R80.64] ;  /* 0x0000001a500d1981 */ /* 0x000ea2000c1e1100 */
[----:B0-----:R-:W-:-:S03]  /*5c60*/  IMAD R19, R24, 0x26, RZ ;  /* 0x0000002618137824 */ /* 0x001fc600078e02ff */
[----:B------:R-:W2:Y:S01]  /*5c70*/  @P1 LDG.E.U8 R11, desc[UR26][R82.64] ;  /* 0x0000001a520b1981 */ /* 0x000ea2000c1e1100 */
[----:B-1----:R-:W0:Y:S01]  /*5c80*/  LDC R25, c[0x0][0x3d8] ;  /* 0x0000f600ff197b82 */ /* 0x002e220000000800 */
[----:B------:R-:W-:Y:S01]  /*5c90*/  PRMT R10, RZ, 0x7610, R10 ;  /* 0x00007610ff0a7816 */ /* 0x000fe2000000000a */
[----:B------:R-:W-:Y:S01]  /*5ca0*/  IMAD R12, R23, 0x2e, RZ ;  /* 0x0000002e170c7824 */ /* 0x000fe200078e02ff */
[----:B------:R-:W-:-:S04]  /*5cb0*/  IADD3 R98, P3, PT, R19, R2, RZ ;  /* 0x0000000213627210 */ /* 0x000fc80007f7e0ff */
[----:B------:R-:W2:Y:S01]  /*5cc0*/  @P1 LDG.E.U8 R10, desc[UR26][R84.64] ;  /* 0x0000001a540a1981 */ /* 0x000ea2000c1e1100 */
[-C--:B------:R-:W-:Y:S02]  /*5cd0*/  LEA.HI.X.SX32 R99, R19, R3.reuse, 0x1, P3 ;  /* 0x0000000313637211 */ /* 0x080fe400018f0eff */
[CC--:B------:R-:W-:Y:S02]  /*5ce0*/  IADD3 R100, P3, PT, R12.reuse, R2.reuse, RZ ;  /* 0x000000020c647210 */ /* 0x0c0fe40007f7e0ff */
[----:B------:R-:W-:Y:S02]  /*5cf0*/  PRMT R17, RZ, 0x7610, R17 ;  /* 0x00007610ff117816 */ /* 0x000fe40000000011 */
[----:B------:R-:W-:Y:S01]  /*5d00*/  LEA.HI.X.SX32 R101, R12, R3, 0x1, P3 ;  /* 0x000000030c657211 */ /* 0x000fe200018f0eff */
[----:B------:R-:W-:Y:S01]  /*5d10*/  IMAD R12, R26, 0x36, RZ ;  /* 0x000000361a0c7824 */ /* 0x000fe200078e02ff */
[----:B------:R-:W-:Y:S01]  /*5d20*/  PRMT R15, RZ, 0x7610, R15 ;  /* 0x00007610ff0f7816 */ /* 0x000fe2000000000f */
[----:B------:R0:W-:Y:S03]  /*5d30*/  STS.U8 [R252+UR11+0x3d80], R8 ;  /* 0x003d8008fc007988 */ /* 0x0001e6000800000b */
[----:B------:R-:W-:Y:S01]  /*5d40*/  IADD3 R102, P3, PT, R12, R2, RZ ;  /* 0x000000020c667210 */ /* 0x000fe20007f7e0ff */
[----:B------:R-:W2:Y:S01]  /*5d50*/  @P1 LDG.E.U8 R17, desc[UR26][R86.64] ;  /* 0x0000001a56111981 */ /* 0x000ea2000c1e1100 */
[----:B------:R-:W-:-:S03]  /*5d60*/  PRMT R20, RZ, 0x7610, R20 ;  /* 0x00007610ff147816 */ /* 0x000fc60000000014 */
[----:B------:R-:W2:Y:S01]  /*5d70*/  @P1 LDG.E.U8 R15, desc[UR26][R88.64] ;  /* 0x0000001a580f1981 */ /* 0x000ea2000c1e1100 */
[----:B0-----:R-:W-:Y:S01]  /*5d80*/  IMAD R8, R25, 0x3e, RZ ;  /* 0x0000003e19087824 */ /* 0x001fe200078e02ff */
[----:B------:R-:W-:Y:S02]  /*5d90*/  PRMT R18, RZ, 0x7610, R18 ;  /* 0x00007610ff127816 */ /* 0x000fe40000000012 */
[----:B------:R-:W2:Y:S01]  /*5da0*/  @P1 LDG.E.U8 R20, desc[UR26][R90.64] ;  /* 0x0000001a5a141981 */ /* 0x000ea2000c1e1100 */
[----:B------:R-:W-:Y:S01]  /*5db0*/  LEA.HI.X.SX32 R103, R12, R3, 0x1, P3 ;  /* 0x000000030c677211 */ /* 0x000fe200018f0eff */
[----:B------:R-:W0:Y:S01]  /*5dc0*/  LDC R25, c[0x0][0x3d8] ;  /* 0x0000f600ff197b82 */ /* 0x000e220000000800 */
[----:B------:R-:W-:Y:S02]  /*5dd0*/  PRMT R22, RZ, 0x7610, R22 ;  /* 0x00007610ff167816 */ /* 0x000fe40000000016 */
[----:B------:R-:W-:Y:S01]  /*5de0*/  IADD3 R104, P3, PT, R8, R2, RZ ;  /* 0x0000000208687210 */ /* 0x000fe20007f7e0ff */
[----:B------:R-:W2:Y:S01]  /*5df0*/  @P1 LDG.E.U8 R18, desc[UR26][R92.64] ;  /* 0x0000001a5c121981 */ /* 0x000ea2000c1e1100 */
[----:B------:R-:W-:-:S02]  /*5e00*/  PRMT R21, RZ, 0x7610, R21 ;  /* 0x00007610ff157816 */ /* 0x000fc40000000015 */
[----:B------:R-:W-:Y:S01]  /*5e10*/  PRMT R19, RZ, 0x7610, R19 ;  /* 0x00007610ff137816 */ /* 0x000fe20000000013 */
[----:B------:R-:W2:Y:S01]  /*5e20*/  @P1 LDG.E.U8 R22, desc[UR26][R94.64] ;  /* 0x0000001a5e161981 */ /* 0x000ea2000c1e1100 */
[----:B------:R-:W-:Y:S01]  /*5e30*/  PRMT R24, RZ, 0x7610, R24 ;  /* 0x00007610ff187816 */ /* 0x000fe20000000018 */
[----:B------:R-:W1:Y:S01]  /*5e40*/  LDC R12, c[0x0][0x3d8] ;  /* 0x0000f600ff0c7b82 */ /* 0x000e620000000800 */
[----:B------:R-:W-:Y:S01]  /*5e50*/  PRMT R23, RZ, 0x7610, R23 ;  /* 0x00007610ff177816 */ /* 0x000fe20000000017 */
[----:B------:R-:W2:Y:S01]  /*5e60*/  @P1 LDG.E.U8 R21, desc[UR26][R96.64] ;  /* 0x0000001a60151981 */ /* 0x000ea2000c1e1100 */
[----:B------:R-:W-:Y:S02]  /*5e70*/  LEA.HI.X.SX32 R105, R8, R3, 0x1, P3 ;  /* 0x0000000308697211 */ /* 0x000fe400018f0eff */
[----:B------:R-:W-:Y:S01]  /*5e80*/  PRMT R8, RZ, 0x7610, R8 ;  /* 0x00007610ff087816 */ /* 0x000fe20000000008 */
[----:B------:R-:W2:Y:S04]  /*5e90*/  @P1 LDG.E.U8 R19, desc[UR26][R98.64] ;  /* 0x0000001a62131981 */ /* 0x000ea8000c1e1100 */
[----:B------:R-:W2:Y:S04]  /*5ea0*/  @P1 LDG.E.U8 R24, desc[UR26][R100.64] ;  /* 0x0000001a64181981 */ /* 0x000ea8000c1e1100 */
[----:B------:R-:W2:Y:S04]  /*5eb0*/  @P1 LDG.E.U8 R23, desc[UR26][R102.64] ;  /* 0x0000001a66171981 */ /* 0x000ea8000c1e1100 */
[----:B------:R-:W2:Y:S01]  /*5ec0*/  @P1 LDG.E.U8 R8, desc[UR26][R104.64] ;  /* 0x0000001a68081981 */ /* 0x000ea2000c1e1100 */
[----:B------:R-:W-:-:S03]  /*5ed0*/  LOP3.LUT R43, R39, 0x40, RZ, 0x3c, !PT ;  /* 0x00000040272b7812 */ /* 0x000fc600078e3cff */
[----:B------:R-:W-:Y:S01]  /*5ee0*/  STS.U8 [R252+UR11+0x2180], R107 ;  /* 0x0021806bfc007988 */ /* 0x000fe2000800000b */
[----:B-1----:R-:W-:-:S03]  /*5ef0*/  IMAD R12, R12, 0x7, RZ ;  /* 0x000000070c0c7824 */ /* 0x002fc600078e02ff */
[----:B------:R1:W-:Y:S01]  /*5f00*/  STS.U8 [R252+UR11+0x2580], R106 ;  /* 0x0025806afc007988 */ /* 0x0003e2000800000b */
[----:B0-----:R-:W-:Y:S01]  /*5f10*/  IMAD R25, R25, 0xf, RZ ;  /* 0x0000000f19197824 */ /* 0x001fe200078e02ff */
[----:B-1----:R-:W-:-:S04]  /*5f20*/  IADD3 R106, P3, PT, R12, R2, RZ ;  /* 0x000000020c6a7210 */ /* 0x002fc80007f7e0ff */
[----:B------:R-:W-:Y:S02]  /*5f30*/  LEA.HI.X.SX32 R107, R12, R3, 0x1, P3 ;  /* 0x000000030c6b7211 */ /* 0x000fe400018f0eff */
[----:B------:R-:W-:Y:S02]  /*5f40*/  PRMT R12, RZ, 0x7610, R12 ;  /* 0x00007610ff0c7816 */ /* 0x000fe4000000000c */
[----:B------:R-:W-:-:S04]  /*5f50*/  PRMT R26, RZ, 0x7610, R26 ;  /* 0x00007610ff1a7816 */ /* 0x000fc8000000001a */
[----:B------:R-:W2:Y:S04]  /*5f60*/  @P1 LDG.E.U8 R12, desc[UR26][R106.64] ;  /* 0x0000001a6a0c1981 */ /* 0x000ea8000c1e1100 */
[----:B----4-:R-:W-:Y:S04]  /*5f70*/  STS.U8 [R252+UR11+0x2980], R110 ;  /* 0x0029806efc007988 */ /* 0x010fe8000800000b */
[----:B------:R-:W-:Y:S04]  /*5f80*/  STS.U8 [R252+UR11+0x2d80], R109 ;  /* 0x002d806dfc007988 */ /* 0x000fe8000800000b */
[----:B------:R0:W-:Y:S04]  /*5f90*/  STS.U8 [R252+UR11+0x3180], R108 ;  /* 0x0031806cfc007988 */ /* 0x0001e8000800000b */
[----:B------:R-:W-:Y:S04]  /*5fa0*/  STS.U8 [R252+UR11+0x3580], R112 ;  /* 0x00358070fc007988 */ /* 0x000fe8000800000b */
[----:B------:R-:W-:Y:S04]  /*5fb0*/  STS.U8 [R252+UR11+0x3980], R111 ;  /* 0x0039806ffc007988 */ /* 0x000fe8000800000b */
[----:B------:R-:W-:Y:S01]  /*5fc0*/  STS.U8 [R43+UR11+0x2200], R113 ;  /* 0x002200712b007988 */ /* 0x000fe2000800000b */
[----:B0-----:R-:W-:-:S03]  /*5fd0*/  IADD3 R108, P3, PT, R25, R2, RZ ;  /* 0x00000002196c7210 */ /* 0x001fc60007f7e0ff */
[----:B---3--:R-:W-:Y:S04]  /*5fe0*/  STS.U8 [R43+UR11+0x2600], R116 ;  /* 0x002600742b007988 */ /* 0x008fe8000800000b */
[----:B------:R-:W-:Y:S04]  /*5ff0*/  STS.U8 [R43+UR11+0x2a00], R115 ;  /* 0x002a00732b007988 */ /* 0x000fe8000800000b */
[----:B------:R-:W-:Y:S04]  /*6000*/  STS.U8 [R43+UR11+0x2e00], R114 ;  /* 0x002e00722b007988 */ /* 0x000fe8000800000b */
[----:B------:R-:W-:Y:S01]  /*6010*/  STS.U8 [R43+UR11+0x3200], R119 ;  /* 0x003200772b007988 */ /* 0x000fe2000800000b */
[----:B------:R-:W-:-:S03]  /*6020*/  LEA.HI.X.SX32 R109, R25, R3, 0x1, P3 ;  /* 0x00000003196d7211 */ /* 0x000fc600018f0eff */
[----:B------:R-:W-:Y:S01]  /*6030*/  STS.U8 [R43+UR11+0x3600], R118 ;  /* 0x003600762b007988 */ /* 0x000fe2000800000b */
[----:B------:R-:W-:-:S03]  /*6040*/  PRMT R25, RZ, 0x7610, R25 ;  /* 0x00007610ff197816 */ /* 0x000fc60000000019 */
[----:B------:R-:W3:Y:S04]  /*6050*/  @P1 LDG.E.U8 R26, desc[UR26][R108.64] ;  /* 0x0000001a6c1a1981 */ /* 0x000ee8000c1e1100 */
[----:B------:R-:W-:Y:S04]  /*6060*/  STS.U8 [R43+UR11+0x3a00], R117 ;  /* 0x003a00752b007988 */ /* 0x000fe8000800000b */
[----:B--2---:R0:W-:Y:S02]  /*6070*/  STS.U8 [R43+UR11+0x3e00], R9 ;  /* 0x003e00092b007988 */ /* 0x0041e4000800000b */
[----:B0-----:R-:W-:-:S05]  /*6080*/  IMAD R9, R38, 0x17, RZ ;  /* 0x0000001726097824 */ /* 0x001fca00078e02ff */
[-C--:B------:R-:W-:Y:S02]  /*6090*/  IADD3 R110, P3, PT, R9, R2.reuse, RZ ;  /* 0x00000002096e7210 */ /* 0x080fe40007f7e0ff */
[----:B------:R-:W-:Y:S02]  /*60a0*/  LOP3.LUT R43, R39, 0x50, RZ, 0x3c, !PT ;  /* 0x00000050272b7812 */ /* 0x000fe400078e3cff */
[----:B------:R-:W-:Y:S02]  /*60b0*/  LEA.HI.X.SX32 R111, R9, R3, 0x1, P3 ;  /* 0x00000003096f7211 */ /* 0x000fe400018f0eff */
[----:B------:R-:W0:Y:S01]  /*60c0*/  LDC R9, c[0x0][0x3d8] ;  /* 0x0000f600ff097b82 */ /* 0x000e220000000800 */
[----:B------:R-:W-:Y:S04]  /*60d0*/  STS.U8 [R43+UR11+0x2280], R121 ;  /* 0x002280792b007988 */ /* 0x000fe8000800000b */
[----:B------:R-:W2:Y:S04]  /*60e0*/  @P1 LDG.E.U8 R25, desc[UR26][R110.64] ;  /* 0x0000001a6e191981 */ /* 0x000ea8000c1e1100 */
[----:B------:R-:W-:Y:S04]  /*60f0*/  STS.U8 [R43+UR11+0x2680], R120 ;  /* 0x002680782b007988 */ /* 0x000fe8000800000b */
[----:B------:R1:W-:Y:S04]  /*6100*/  STS.U8 [R43+UR11+0x2a80], R14 ;  /* 0x002a800e2b007988 */ /* 0x0003e8000800000b */
[----:B------:R-:W-:Y:S01]  /*6110*/  STS.U8 [R43+UR11+0x2e80], R13 ;  /* 0x002e800d2b007988 */ /* 0x000fe2000800000b */
[----:B0-----:R-:W-:Y:S01]  /*6120*/  IMAD R9, R9, 0x1f, RZ ;  /* 0x0000001f09097824 */ /* 0x001fe200078e02ff */
[----:B-1----:R-:W0:Y:S02]  /*6130*/  LDC R14, c[0x0][0x3d8] ;  /* 0x0000f600ff0e7b82 */ /* 0x002e240000000800 */
[----:B------:R1:W-:Y:S06]  /*6140*/  STS.U8 [R43+UR11+0x3280], R11 ;  /* 0x0032800b2b007988 */ /* 0x0003ec000800000b */
[----:B-1----:R-:W1:Y:S01]  /*6150*/  LDC R11, c[0x0][0x3d8] ;  /* 0x0000f600ff0b7b82 */ /* 0x002e620000000800 */
[----:B------:R4:W-:Y:S01]  /*6160*/  STS.U8 [R43+UR11+0x3680], R10 ;  /* 0x0036800a2b007988 */ /* 0x0009e2000800000b */
[----:B------:R-:W-:-:S06]  /*6170*/  IADD3 R112, P3, PT, R9, R2, RZ ;  /* 0x0000000209707210 */ /* 0x000fcc0007f7e0ff */
[----:B----4-:R-:W4:Y:S01]  /*6180*/  LDC R10, c[0x0][0x3d8] ;  /* 0x0000f600ff0a7b82 */ /* 0x010f220000000800 */
[-C--:B------:R-:W-:Y:S01]  /*6190*/  LEA.HI.X.SX32 R113, R9, R3.reuse, 0x1, P3 ;  /* 0x0000000309717211 */ /* 0x080fe200018f0eff */
[----:B------:R0:W-:Y:S04]  /*61a0*/  STS.U8 [R43+UR11+0x3a80], R17 ;  /* 0x003a80112b007988 */ /* 0x0001e8000800000b */
[----:B------:R0:W-:Y:S01]  /*61b0*/  STS.U8 [R43+UR11+0x3e80], R15 ;  /* 0x003e800f2b007988 */ /* 0x0001e2000800000b */
[----:B-1----:R-:W-:Y:S01]  /*61c0*/  IMAD R9, R11, 0x27, RZ ;  /* 0x000000270b097824 */ /* 0x002fe200078e02ff */
[----:B0-----:R-:W-:Y:S01]  /*61d0*/  LOP3.LUT R17, R39, 0x60, RZ, 0x3c, !PT ;  /* 0x0000006027117812 */ /* 0x001fe200078e3cff */
[----:B------:R-:W0:Y:S03]  /*61e0*/  LDC R15, c[0x0][0x3d8] ;  /* 0x0000f600ff0f7b82 */ /* 0x000e260000000800 */
[C---:B------:R-:W-:Y:S01]  /*61f0*/  IADD3 R114, P3, PT, R9.reuse, R2, RZ ;  /* 0x0000000209727210 */ /* 0x040fe20007f7e0ff */
[----:B------:R-:W-:Y:S03]  /*6200*/  STS.U8 [R17+UR11+0x2300], R20 ;  /* 0x0023001411007988 */ /* 0x000fe6000800000b */
[----:B------:R-:W-:Y:S01]  /*6210*/  LEA.HI.X.SX32 R115, R9, R3, 0x1, P3 ;  /* 0x0000000309737211 */ /* 0x000fe200018f0eff */
[----:B------:R-:W-:Y:S01]  /*6220*/  STS.U8 [R17+UR11+0x2700], R18 ;  /* 0x0027001211007988 */ /* 0x000fe2000800000b */
[----:B----4-:R-:W-:-:S03]  /*6230*/  IMAD R9, R10, 0x2f, RZ ;  /* 0x0000002f0a097824 */ /* 0x010fc600078e02ff */
[----:B------:R-:W-:Y:S04]  /*6240*/  STS.U8 [R17+UR11+0x2b00], R22 ;  /* 0x002b001611007988 */ /* 0x000fe8000800000b */
[----:B------:R-:W-:Y:S04]  /*6250*/  STS.U8 [R17+UR11+0x2f00], R21 ;  /* 0x002f001511007988 */ /* 0x000fe8000800000b */
[----:B------:R-:W-:Y:S01]  /*6260*/  STS.U8 [R17+UR11+0x3300], R19 ;  /* 0x0033001311007988 */ /* 0x000fe2000800000b */
[----:B------:R-:W-:-:S03]  /*6270*/  IADD3 R116, P3, PT, R9, R2, RZ ;  /* 0x0000000209747210 */ /* 0x000fc60007f7e0ff */
[----:B------:R-:W-:Y:S04]  /*6280*/  STS.U8 [R17+UR11+0x3700], R24 ;  /* 0x0037001811007988 */ /* 0x000fe8000800000b */
[----:B------:R-:W-:Y:S04]  /*6290*/  STS.U8 [R17+UR11+0x3b00], R23 ;  /* 0x003b001711007988 */ /* 0x000fe8000800000b */
[----:B------:R1:W-:Y:S01]  /*62a0*/  STS.U8 [R17+UR11+0x3f00], R8 ;  /* 0x003f000811007988 */ /* 0x0003e2000800000b */
[----:B------:R-:W-:Y:S01]  /*62b0*/  LEA.HI.X.SX32 R117, R9, R3, 0x1, P3 ;  /* 0x0000000309757211 */ /* 0x000fe200018f0eff */
[----:B-1----:R-:W-:-:S05]  /*62c0*/  IMAD R8, R14, 0x37, RZ ;  /* 0x000000370e087824 */ /* 0x002fca00078e02ff */
[----:B------:R-:W-:-:S04]  /*62d0*/  IADD3 R118, P3, PT, R8, R2, RZ ;  /* 0x0000000208767210 */ /* 0x000fc80007f7e0ff */
[----:B------:R-:W-:Y:S01]  /*62e0*/  LEA.HI.X.SX32 R119, R8, R3, 0x1, P3 ;  /* 0x0000000308777211 */ /* 0x000fe200018f0eff */
[----:B0-----:R-:W-:Y:S01]  /*62f0*/  IMAD R8, R15, 0x3f, RZ ;  /* 0x0000003f0f087824 */ /* 0x001fe200078e02ff */
[----:B------:R-:W-:Y:S02]  /*6300*/  PRMT R13, RZ, 0x7610, R13 ;  /* 0x00007610ff0d7816 */ /* 0x000fe4000000000d */
[----:B------:R-:W-:Y:S02]  /*6310*/  PRMT R11, RZ, 0x7610, R11 ;  /* 0x00007610ff0b7816 */ /* 0x000fe4000000000b */
[----:B------:R-:W-:Y:S02]  /*6320*/  IADD3 R120, P3, PT, R8, R2, RZ ;  /* 0x0000000208787210 */ /* 0x000fe40007f7e0ff */
[----:B------:R-:W-:Y:S01]  /*6330*/  PRMT R10, RZ, 0x7610, R10 ;  /* 0x00007610ff0a7816 */ /* 0x000fe2000000000a */
[----:B------:R-:W4:Y:S01]  /*6340*/  @P1 LDG.E.U8 R13, desc[UR26][R112.64] ;  /* 0x0000001a700d1981 */ /* 0x000f22000c1e1100 */
[----:B------:R-:W-:-:S02]  /*6350*/  PRMT R9, RZ, 0x7610, R9 ;  /* 0x00007610ff097816 */ /* 0x000fc40000000009 */
[----:B------:R-:W-:Y:S01]  /*6360*/  LEA.HI.X.SX32 R121, R8, R3, 0x1, P3 ;  /* 0x0000000308797211 */ /* 0x000fe200018f0eff */
[----:B------:R-:W4:Y:S01]  /*6370*/  @P1 LDG.E.U8 R11, desc[UR26][R114.64] ;  /* 0x0000001a720b1981 */ /* 0x000f22000c1e1100 */
[----:B------:R-:W-:-:S03]  /*6380*/  PRMT R8, RZ, 0x7610, R8 ;  /* 0x00007610ff087816 */ /* 0x000fc60000000008 */
[----:B------:R-:W4:Y:S04]  /*6390*/  @P1 LDG.E.U8 R10, desc[UR26][R116.64] ;  /* 0x0000001a740a1981 */ /* 0x000f28000c1e1100 */
[----:B------:R-:W4:Y:S04]  /*63a0*/  @P1 LDG.E.U8 R9, desc[UR26][R118.64] ;  /* 0x0000001a76091981 */ /* 0x000f28000c1e1100 */
[----:B------:R-:W4:Y:S01]  /*63b0*/  @P1 LDG.E.U8 R8, desc[UR26][R120.64] ;  /* 0x0000001a78081981 */ /* 0x000f22000c1e1100 */
[----:B------:R-:W-:-:S05]  /*63c0*/  LOP3.LUT R17, R39, 0x70, RZ, 0x3c, !PT ;  /* 0x0000007027117812 */ /* 0x000fca00078e3cff */
[----:B------:R-:W-:Y:S01]  /*63d0*/  STS.U8 [R17+UR11+0x2380], R12 ;  /* 0x0023800c11007988 */ /* 0x000fe2000800000b */
[----:B------:R-:W-:-:S04]  /*63e0*/  FADD R28, R28, -R36 ;  /* 0x800000241c1c7221 */ /* 0x000fc80000000000 */
[----:B------:R-:W-:-:S06]  /*63f0*/  FMUL R28, R28, 1.4426950216293334961 ;  /* 0x3fb8aa3b1c1c7820 */ /* 0x000fcc0000400000 */
[----:B------:R-:W-:Y:S01]  /*6400*/  MUFU.EX2 R28, R28 ;  /* 0x0000001c001c7308 */ /* 0x000fe20000000800 */
[----:B------:R-:W-:-:S04]  /*6410*/  FADD R32, R32, -R36 ;  /* 0x8000002420207221 */ /* 0x000fc80000000000 */
[----:B------:R-:W-:-:S06]  /*6420*/  FMUL R32, R32, 1.4426950216293334961 ;  /* 0x3fb8aa3b20207820 */ /* 0x000fcc0000400000 */
[----:B------:R-:W-:Y:S01]  /*6430*/  MUFU.EX2 R32, R32 ;  /* 0x0000002000207308 */ /* 0x000fe20000000800 */
[--C-:B------:R-:W-:Y:S01]  /*6440*/  FADD R39, R212, -R36.reuse ;  /* 0x80000024d4277221 */ /* 0x100fe20000000000 */
[--C-:B------:R-:W-:Y:S01]  /*6450*/  FADD R20, R47, -R36.reuse ;  /* 0x800000242f147221 */ /* 0x100fe20000000000 */
[--C-:B------:R-:W-:Y:S02]  /*6460*/  FADD R38, R37, -R36.reuse ;  /* 0x8000002425267221 */ /* 0x100fe40000000000 */
[----:B------:R-:W-:Y:S01]  /*6470*/  FMUL R39, R39, 1.4426950216293334961 ;  /* 0x3fb8aa3b27277820 */ /* 0x000fe20000400000 */
[----:B------:R-:W-:Y:S01]  /*6480*/  FMUL R20, R20, 1.4426950216293334961 ;  /* 0x3fb8aa3b14147820 */ /* 0x000fe20000400000 */
[----:B------:R-:W-:Y:S01]  /*6490*/  FMUL R38, R38, 1.4426950216293334961 ;  /* 0x3fb8aa3b26267820 */ /* 0x000fe20000400000 */
[--C-:B------:R-:W-:Y:S01]  /*64a0*/  FADD R15, R213, -R36.reuse ;  /* 0x80000024d50f7221 */ /* 0x100fe20000000000 */
[--C-:B------:R-:W-:Y:S02]  /*64b0*/  FADD R14, R214, -R36.reuse ;  /* 0x80000024d60e7221 */ /* 0x100fe40000000000 */
[----:B------:R-:W-:Y:S01]  /*64c0*/  MUFU.EX2 R39, R39 ;  /* 0x0000002700277308 */ /* 0x000fe20000000800 */
[----:B------:R-:W-:Y:S01]  /*64d0*/  FMUL R15, R15, 1.4426950216293334961 ;  /* 0x3fb8aa3b0f0f7820 */ /* 0x000fe20000400000 */
[----:B---3--:R0:W-:Y:S02]  /*64e0*/  STS.U8 [R17+UR11+0x2780], R26 ;  /* 0x0027801a11007988 */ /* 0x0081e4000800000b */
[----:B0-----:R-:W-:-:S02]  /*64f0*/  FADD R26, R209, -R36 ;  /* 0x80000024d11a7221 */ /* 0x001fc40000000000 */
[----:B--2---:R0:W-:Y:S02]  /*6500*/  STS.U8 [R17+UR11+0x2b80], R25 ;  /* 0x002b801911007988 */ /* 0x0041e4000800000b */
[----:B------:R-:W-:Y:S01]  /*6510*/  FMUL R26, R26, 1.4426950216293334961 ;  /* 0x3fb8aa3b1a1a7820 */ /* 0x000fe20000400000 */
[----:B0-----:R-:W-:-:S05]  /*6520*/  FADD R25, R210, -R36 ;  /* 0x80000024d2197221 */ /* 0x001fca0000000000 */
[----:B------:R-:W-:Y:S01]  /*6530*/  MUFU.EX2 R26, R26 ;  /* 0x0000001a001a7308 */ /* 0x000fe20000000800 */
[----:B------:R-:W-:-:S07]  /*6540*/  FMUL R25, R25, 1.4426950216293334961 ;  /* 0x3fb8aa3b19197820 */ /* 0x000fce0000400000 */
[----:B------:R-:W-:Y:S01]  /*6550*/  MUFU.EX2 R25, R25 ;  /* 0x0000001900197308 */ /* 0x000fe20000000800 */
[----:B------:R-:W-:-:S07]  /*6560*/  FMUL R14, R14, 1.4426950216293334961 ;  /* 0x3fb8aa3b0e0e7820 */ /* 0x000fce0000400000 */
[----:B------:R-:W-:Y:S08]  /*6570*/  MUFU.EX2 R38, R38 ;  /* 0x0000002600267308 */ /* 0x000ff00000000800 */
[----:B------:R-:W-:Y:S01]  /*6580*/  MUFU.EX2 R15, R15 ;  /* 0x0000000f000f7308 */ /* 0x000fe20000000800 */
[----:B----4-:R-:W-:Y:S04]  /*6590*/  STS.U8 [R17+UR11+0x2f80], R13 ;  /* 0x002f800d11007988 */ /* 0x010fe8000800000b */
[----:B------:R0:W-:Y:S04]  /*65a0*/  STS.U8 [R17+UR11+0x3380], R11 ;  /* 0x0033800b11007988 */ /* 0x0001e8000800000b */
[----:B------:R1:W-:Y:S04]  /*65b0*/  STS.U8 [R17+UR11+0x3780], R10 ;  /* 0x0037800a11007988 */ /* 0x0003e8000800000b */
[----:B------:R-:W-:Y:S04]  /*65c0*/  STS.U8 [R17+UR11+0x3b80], R9 ;  /* 0x003b800911007988 */ /* 0x000fe8000800000b */
[----:B------:R-:W-:Y:S04]  /*65d0*/  STS.U8 [R17+UR11+0x3f80], R8 ;  /* 0x003f800811007988 */ /* 0x000fe8000800000b */
[----:B------:R2:W-:Y:S01]  /*65e0*/  STS.128 [R16+UR11], R4 ;  /* 0x0000000410007988 */ /* 0x0005e20008000c0b */
[--C-:B0-----:R-:W-:Y:S01]  /*65f0*/  FADD R11, R207, -R36.reuse ;  /* 0x80000024cf0b7221 */ /* 0x101fe20000000000 */
[----:B-1----:R-:W-:-:S03]  /*6600*/  FADD R10, R208, -R36 ;  /* 0x80000024d00a7221 */ /* 0x002fc60000000000 */
[----:B------:R-:W-:Y:S01]  /*6610*/  FMUL R11, R11, 1.4426950216293334961 ;  /* 0x3fb8aa3b0b0b7820 */ /* 0x000fe20000400000 */
[--C-:B--2---:R-:W-:Y:S01]  /*6620*/  FADD R4, R180, -R36.reuse ;  /* 0x80000024b4047221 */ /* 0x104fe20000000000 */
[----:B------:R-:W-:-:S03]  /*6630*/  FADD R5, R206, -R36 ;  /* 0x80000024ce057221 */ /* 0x000fc60000000000 */
[----:B------:R-:W-:-:S04]  /*6640*/  FMUL R4, R4, 1.4426950216293334961 ;  /* 0x3fb8aa3b04047820 */ /* 0x000fc80000400000 */
[----:B------:R0:W1:Y:S01]  /*6650*/  MUFU.EX2 R44, R4 ;  /* 0x00000004002c7308 */ /* 0x0000620000000800 */
[----:B------:R-:W-:Y:S01]  /*6660*/  FMUL R10, R10, 1.4426950216293334961 ;  /* 0x3fb8aa3b0a0a7820 */ /* 0x000fe20000400000 */
[----:B0-----:R-:W-:-:S06]  /*6670*/  FMUL R4, R5, 1.4426950216293334961 ;  /* 0x3fb8aa3b05047820 */ /* 0x001fcc0000400000 */
[----:B------:R-:W0:Y:S01]  /*6680*/  MUFU.EX2 R43, R4 ;  /* 0x00000004002b7308 */ /* 0x000e220000000800 */
[----:B------:R-:W-:-:S07]  /*6690*/  FADD R9, R211, -R36 ;  /* 0x80000024d3097221 */ /* 0x000fce0000000000 */
[----:B------:R-:W2:Y:S01]  /*66a0*/  MUFU.EX2 R11, R11 ;  /* 0x0000000b000b7308 */ /* 0x000ea20000000800 */
[----:B-1----:R-:W-:Y:S01]  /*66b0*/  FADD R17, R44, R51 ;  /* 0x000000332c117221 */ /* 0x002fe20000000000 */
[----:B------:R-:W-:-:S06]  /*66c0*/  FMUL R9, R9, 1.4426950216293334961 ;  /* 0x3fb8aa3b09097820 */ /* 0x000fcc0000400000 */
[----:B------:R-:W1:Y:S01]  /*66d0*/  MUFU.EX2 R10, R10 ;  /* 0x0000000a000a7308 */ /* 0x000e620000000800 */
[----:B------:R-:W-:Y:S01]  /*66e0*/  FADD R8, R27, -R36 ;  /* 0x800000241b087221 */ /* 0x000fe20000000000 */
[----:B0-----:R-:W-:-:S03]  /*66f0*/  FADD R17, R43, R17 ;  /* 0x000000112b117221 */ /* 0x001fc60000000000 */
[----:B------:R-:W-:Y:S01]  /*6700*/  FMUL R8, R8, 1.4426950216293334961 ;  /* 0x3fb8aa3b08087820 */ /* 0x000fe20000400000 */
[--C-:B------:R-:W-:Y:S02]  /*6710*/  FADD R27, R29, -R36.reuse ;  /* 0x800000241d1b7221 */ /* 0x100fe40000000000 */
[----:B------:R-:W0:Y:S01]  /*6720*/  MUFU.EX2 R9, R9 ;  /* 0x0000000900097308 */ /* 0x000e220000000800 */
[----:B--2---:R-:W-:Y:S01]  /*6730*/  FADD R19, R11, R17 ;  /* 0x000000110b137221 */ /* 0x004fe20000000000 */
[----:B------:R-:W-:Y:S01]  /*6740*/  FMUL R27, R27, 1.4426950216293334961 ;  /* 0x3fb8aa3b1b1b7820 */ /* 0x000fe20000400000 */
[----:B------:R-:W-:-:S05]  /*6750*/  FADD R7, R30, -R36 ;  /* 0x800000241e077221 */ /* 0x000fca0000000000 */
[----:B------:R-:W2:Y:S01]  /*6760*/  MUFU.EX2 R8, R8 ;  /* 0x0000000800087308 */ /* 0x000ea20000000800 */
[C---:B-1----:R-:W-:Y:S01]  /*6770*/  FADD R19, R10.reuse, R19 ;  /* 0x000000130a137221 */ /* 0x042fe20000000000 */
[----:B------:R-:W-:Y:S01]  /*6780*/  F2FP.SATFINITE.E4M3.F32.PACK_AB_MERGE_C R61, R10, R11, RZ ;  /* 0x0000000b0a3d723e */ /* 0x000fe200048070ff */
[----:B------:R-:W-:Y:S01]  /*6790*/  FMUL R7, R7, 1.4426950216293334961 ;  /* 0x3fb8aa3b07077820 */ /* 0x000fe20000400000 */
[----:B------:R-:W-:Y:S01]  /*67a0*/  FADD R6, R31, -R36 ;  /* 0x800000241f067221 */ /* 0x000fe20000000000 */
[----:B------:R-:W-:-:S03]  /*67b0*/  FADD R10, R26, R19 ;  /* 0x000000131a0a7221 */ /* 0x000fc60000000000 */
[----:B------:R-:W1:Y:S01]  /*67c0*/  MUFU.EX2 R27, R27 ;  /* 0x0000001b001b7308 */ /* 0x000e620000000800 */
[----:B------:R-:W-:Y:S01]  /*67d0*/  FADD R10, R25, R10 ;  /* 0x0000000a190a7221 */ /* 0x000fe20000000000 */
[----:B------:R-:W-:Y:S01]  /*67e0*/  FMUL R6, R6, 1.4426950216293334961 ;  /* 0x3fb8aa3b06067820 */ /* 0x000fe20000400000 */
[----:B------:R-:W-:Y:S02]  /*67f0*/  FADD R31, R33, -R36 ;  /* 0x80000024211f7221 */ /* 0x000fe40000000000 */
[----:B0-----:R-:W-:-:S03]  /*6800*/  FADD R10, R9, R10 ;  /* 0x0000000a090a7221 */ /* 0x001fc60000000000 */
[----:B------:R-:W0:Y:S01]  /*6810*/  MUFU.EX2 R7, R7 ;  /* 0x0000000700077308 */ /* 0x000e220000000800 */
[----:B--2---:R-:W-:Y:S01]  /*6820*/  FADD R10, R8, R10 ;  /* 0x0000000a080a7221 */ /* 0x004fe20000000000 */
[----:B------:R-:W-:Y:S01]  /*6830*/  FMUL R31, R31, 1.4426950216293334961 ;  /* 0x3fb8aa3b1f1f7820 */ /* 0x000fe20000400000 */
[----:B------:R-:W-:Y:S01]  /*6840*/  FADD R5, R34, -R36 ;  /* 0x8000002422057221 */ /* 0x000fe20000000000 */
[----:B------:R-:W-:-:S04]  /*6850*/  F2FP.SATFINITE.E4M3.F32.PACK_AB_MERGE_C R51, R8, R9, RZ ;  /* 0x000000090833723e */ /* 0x000fc800048070ff */
[----:B------:R-:W2:Y:S01]  /*6860*/  MUFU.EX2 R6, R6 ;  /* 0x0000000600067308 */ /* 0x000ea20000000800 */
[----:B------:R-:W-:Y:S01]  /*6870*/  FADD R8, R28, R10 ;  /* 0x0000000a1c087221 */ /* 0x000fe20000000000 */
[----:B------:R-:W-:Y:S01]  /*6880*/  FMUL R5, R5, 1.4426950216293334961 ;  /* 0x3fb8aa3b05057820 */ /* 0x000fe20000400000 */
[----:B------:R-:W-:Y:S02]  /*6890*/  FADD R4, R35, -R36 ;  /* 0x8000002423047221 */ /* 0x000fe40000000000 */
[----:B-1----:R-:W-:-:S03]  /*68a0*/  FADD R8, R27, R8 ;  /* 0x000000081b087221 */ /* 0x002fc60000000000 */
[----:B------:R-:W1:Y:S01]  /*68b0*/  MUFU.EX2 R31, R31 ;  /* 0x0000001f001f7308 */ /* 0x000e620000000800 */
[----:B------:R-:W-:Y:S01]  /*68c0*/  FMUL R4, R4, 1.4426950216293334961 ;  /* 0x3fb8aa3b04047820 */ /* 0x000fe20000400000 */
[----:B0-----:R-:W-:-:S06]  /*68d0*/  FADD R8, R7, R8 ;  /* 0x0000000807087221 */ /* 0x001fcc0000000000 */
[----:B------:R-:W0:Y:S01]  /*68e0*/  MUFU.EX2 R5, R5 ;  /* 0x0000000500057308 */ /* 0x000e220000000800 */
[----:B--2---:R-:W-:-:S07]  /*68f0*/  FADD R8, R6, R8 ;  /* 0x0000000806087221 */ /* 0x004fce0000000000 */
[----:B------:R-:W2:Y:S08]  /*6900*/  MUFU.EX2 R4, R4 ;  /* 0x0000000400047308 */ /* 0x000eb00000000800 */
[----:B------:R3:W-:Y:S01]  /*6910*/  MUFU.EX2 R17, R20 ;  /* 0x0000001400117308 */ /* 0x0007e20000000800 */
[--C-:B------:R-:W-:Y:S01]  /*6920*/  FADD R34, R40, -R36.reuse ;  /* 0x8000002428227221 */ /* 0x100fe20000000000 */
[----:B---3--:R-:W-:Y:S01]  /*6930*/  FADD R20, R50, -R36 ;  /* 0x8000002432147221 */ /* 0x008fe20000000000 */
[----:B------:R-:W-:Y:S01]  /*6940*/  F2FP.SATFINITE.E4M3.F32.PACK_AB_MERGE_C R50, R6, R7, RZ ;  /* 0x000000070632723e */ /* 0x000fe200048070ff */
[----:B------:R-:W-:-:S04]  /*6950*/  FADD R6, R32, R8 ;  /* 0x0000000820067221 */ /* 0x000fc80000000000 */
[----:B-1----:R-:W-:Y:S01]  /*6960*/  FADD R6, R31, R6 ;  /* 0x000000061f067221 */ /* 0x002fe20000000000 */
[----:B------:R-:W-:Y:S01]  /*6970*/  FMUL R34, R34, 1.4426950216293334961 ;  /* 0x3fb8aa3b22227820 */ /* 0x000fe20000400000 */
[----:B------:R-:W-:Y:S02]  /*6980*/  FADD R33, R41, -R36 ;  /* 0x8000002429217221 */ /* 0x000fe40000000000 */
[----:B0-----:R-:W-:Y:S01]  /*6990*/  FADD R6, R5, R6 ;  /* 0x0000000605067221 */ /* 0x001fe20000000000 */
[----:B------:R-:W0:Y:S01]  /*69a0*/  MUFU.EX2 R14, R14 ;  /* 0x0000000e000e7308 */ /* 0x000e220000000800 */
[----:B------:R-:W-:Y:S01]  /*69b0*/  FMUL R33, R33, 1.4426950216293334961 ;  /* 0x3fb8aa3b21217820 */ /* 0x000fe20000400000 */
[----:B------:R-:W-:Y:S01]  /*69c0*/  FADD R13, R42, -R36 ;  /* 0x800000242a0d7221 */ /* 0x000fe20000000000 */
[C---:B--2---:R-:W-:Y:S01]  /*69d0*/  FADD R6, R4.reuse, R6 ;  /* 0x0000000604067221 */ /* 0x044fe20000000000 */
[----:B------:R-:W-:Y:S01]  /*69e0*/  FADD R35, R49, -R36 ;  /* 0x8000002431237221 */ /* 0x000fe20000000000 */
[----:B------:R-:W-:Y:S01]  /*69f0*/  F2FP.SATFINITE.E4M3.F32.PACK_AB_MERGE_C R49, R4, R5, RZ ;  /* 0x000000050431723e */ /* 0x000fe200048070ff */
[----:B------:R-:W-:Y:S01]  /*6a00*/  FMUL R13, R13, 1.4426950216293334961 ;  /* 0x3fb8aa3b0d0d7820 */ /* 0x000fe20000400000 */
[----:B------:R-:W-:Y:S01]  /*6a10*/  FADD R4, R39, R6 ;  /* 0x0000000627047221 */ /* 0x000fe20000000000 */
[----:B------:R-:W1:Y:S01]  /*6a20*/  MUFU.EX2 R34, R34 ;  /* 0x0000002200227308 */ /* 0x000e620000000800 */
[--C-:B------:R-:W-:Y:S01]  /*6a30*/  FADD R12, R215, -R36.reuse ;  /* 0x80000024d70c7221 */ /* 0x100fe20000000000 */
[----:B------:R-:W-:Y:S01]  /*6a40*/  FADD R41, R234, -R36 ;  /* 0x80000024ea297221 */ /* 0x000fe20000000000 */
[----:B------:R-:W-:-:S02]  /*6a50*/  FADD R4, R38, R4 ;  /* 0x0000000426047221 */ /* 0x000fc40000000000 */
[----:B------:R-:W-:-:S03]  /*6a60*/  FMUL R12, R12, 1.4426950216293334961 ;  /* 0x3fb8aa3b0c0c7820 */ /* 0x000fc60000400000 */
[----:B------:R-:W2:Y:S01]  /*6a70*/  MUFU.EX2 R33, R33 ;  /* 0x0000002100217308 */ /* 0x000ea20000000800 */
[----:B------:R-:W-:Y:S01]  /*6a80*/  FADD R4, R15, R4 ;  /* 0x000000040f047221 */ /* 0x000fe20000000000 */
[----:B------:R-:W-:Y:S01]  /*6a90*/  FMUL R41, R41, 1.4426950216293334961 ;  /* 0x3fb8aa3b29297820 */ /* 0x000fe20000400000 */
[----:B------:R-:W-:-:S05]  /*6aa0*/  FADD R40, R45, -R36 ;  /* 0x800000242d287221 */ /* 0x000fca0000000000 */
[----:B------:R-:W3:Y:S01]  /*6ab0*/  MUFU.EX2 R13, R13 ;  /* 0x0000000d000d7308 */ /* 0x000ee20000000800 */
[----:B0-----:R-:W-:Y:S01]  /*6ac0*/  FADD R4, R14, R4 ;  /* 0x000000040e047221 */ /* 0x001fe20000000000 */
[----:B------:R-:W-:Y:S01]  /*6ad0*/  FMUL R40, R40, 1.4426950216293334961 ;  /* 0x3fb8aa3b28287820 */ /* 0x000fe20000400000 */
[----:B------:R-:W-:-:S05]  /*6ae0*/  FADD R18, R46, -R36 ;  /* 0x800000242e127221 */ /* 0x000fca0000000000 */
[----:B------:R-:W0:Y:S01]  /*6af0*/  MUFU.EX2 R12, R12 ;  /* 0x0000000c000c7308 */ /* 0x000e220000000800 */
[----:B-1----:R-:W-:Y:S01]  /*6b00*/  FADD R4, R34, R4 ;  /* 0x0000000422047221 */ /* 0x002fe20000000000 */
[----:B------:R-:W-:-:S06]  /*6b10*/  FMUL R18, R18, 1.4426950216293334961 ;  /* 0x3fb8aa3b12127820 */ /* 0x000fcc0000400000 */
[----:B------:R-:W1:Y:S01]  /*6b20*/  MUFU.EX2 R41, R41 ;  /* 0x0000002900297308 */ /* 0x000e620000000800 */
[----:B--2---:R-:W-:-:S07]  /*6b30*/  FADD R4, R33, R4 ;  /* 0x0000000421047221 */ /* 0x004fce0000000000 */
[----:B------:R-:W2:Y:S01]  /*6b40*/  MUFU.EX2 R40, R40 ;  /* 0x0000002800287308 */ /* 0x000ea20000000800 */
[----:B---3--:R-:W-:-:S07]  /*6b50*/  FADD R4, R13, R4 ;  /* 0x000000040d047221 */ /* 0x008fce0000000000 */
[----:B------:R-:W3:Y:S01]  /*6b60*/  MUFU.EX2 R18, R18 ;  /* 0x0000001200127308 */ /* 0x000ee20000000800 */
[----:B0-----:R-:W-:-:S04]  /*6b70*/  FADD R4, R12, R4 ;  /* 0x000000040c047221 */ /* 0x001fc80000000000 */
[----:B-1----:R-:W-:-:S04]  /*6b80*/  FADD R4, R41, R4 ;  /* 0x0000000429047221 */ /* 0x002fc80000000000 */
[----:B--2---:R-:W-:Y:S01]  /*6b90*/  FADD R4, R40, R4 ;  /* 0x0000000428047221 */ /* 0x004fe20000000000 */
[----:B------:R-:W-:-:S03]  /*6ba0*/  FADD R6, R181, -R36 ;  /* 0x80000024b5067221 */ /* 0x000fc60000000000 */
[----:B---3--:R-:W-:Y:S01]  /*6bb0*/  FADD R4, R18, R4 ;  /* 0x0000000412047221 */ /* 0x008fe20000000000 */
[----:B------:R-:W-:-:S03]  /*6bc0*/  F2FP.SATFINITE.E4M3.F32.PACK_AB_MERGE_C R46, R17, R18, RZ ;  /* 0x00000012112e723e */ /* 0x000fc600048070ff */
[----:B------:R-:W-:Y:S01]  /*6bd0*/  FADD R4, R17, R4 ;  /* 0x0000000411047221 */ /* 0x000fe20000000000 */
[--C-:B------:R-:W-:Y:S02]  /*6be0*/  FADD R17, R196, -R36.reuse ;  /* 0x80000024c4117221 */ /* 0x100fe40000000000 */
[----:B------:R0:W5:Y:S04]  /*6bf0*/  LDL.LU R196, [R1+0x158] ;  /* 0x0001580001c47983 */ /* 0x0001680000300800 */
[----:B------:R0:W5:Y:S01]  /*6c00*/  LDL.LU R181, [R1+0x154] ;  /* 0x0001540001b57983 */ /* 0x0001620000300800 */
[----:B------:R-:W-:-:S04]  /*6c10*/  FADD R37, R48, -R36 ;  /* 0x8000002430257221 */ /* 0x000fc80000000000 */
[----:B------:R-:W-:Y:S01]  /*6c20*/  FMUL R37, R37, 1.4426950216293334961 ;  /* 0x3fb8aa3b25257820 */ /* 0x000fe20000400000 */
[----:B------:R-:W-:Y:S01]  /*6c30*/  FMUL R35, R35, 1.4426950216293334961 ;  /* 0x3fb8aa3b23237820 */ /* 0x000fe20000400000 */
[----:B------:R-:W-:Y:S01]  /*6c40*/  FMUL R20, R20, 1.4426950216293334961 ;  /* 0x3fb8aa3b14147820 */ /* 0x000fe20000400000 */
[----:B------:R-:W-:-:S03]  /*6c50*/  FADD R19, R235, -R36 ;  /* 0x80000024eb137221 */ /* 0x000fc60000000000 */
[----:B------:R-:W1:Y:S01]  /*6c60*/  MUFU.EX2 R37, R37 ;  /* 0x0000002500257308 */ /* 0x000e620000000800 */
[----:B------:R-:W-:Y:S01]  /*6c70*/  FMUL R19, R19, 1.4426950216293334961 ;  /* 0x3fb8aa3b13137820 */ /* 0x000fe20000400000 */
[----:B------:R-:W-:-:S06]  /*6c80*/  FADD R30, R52, -R36 ;  /* 0x80000024341e7221 */ /* 0x000fcc0000000000 */
[----:B------:R-:W2:Y:S01]  /*6c90*/  MUFU.EX2 R35, R35 ;  /* 0x0000002300237308 */ /* 0x000ea20000000800 */
[----:B------:R-:W-:Y:S01]  /*6ca0*/  FMUL R30, R30, 1.4426950216293334961 ;  /* 0x3fb8aa3b1e1e7820 */ /* 0x000fe20000400000 */
[----:B------:R-:W-:-:S06]  /*6cb0*/  FADD R29, R53, -R36 ;  /* 0x80000024351d7221 */ /* 0x000fcc0000000000 */
[----:B------:R-:W3:Y:S01]  /*6cc0*/  MUFU.EX2 R20, R20 ;  /* 0x0000001400147308 */ /* 0x000ee20000000800 */
[----:B------:R-:W-:Y:S01]  /*6cd0*/  FMUL R29, R29, 1.4426950216293334961 ;  /* 0x3fb8aa3b1d1d7820 */ /* 0x000fe20000400000 */
[----:B------:R-:W-:Y:S01]  /*6ce0*/  FADD R11, R54, -R36 ;  /* 0x80000024360b7221 */ /* 0x000fe20000000000 */
[----:B-1----:R-:W-:-:S05]  /*6cf0*/  FADD R4, R37, R4 ;  /* 0x0000000425047221 */ /* 0x002fca0000000000 */
[----:B------:R-:W1:Y:S01]  /*6d00*/  MUFU.EX2 R19, R19 ;  /* 0x0000001300137308 */ /* 0x000e620000000800 */
[----:B------:R-:W-:Y:S01]  /*6d10*/  FMUL R11, R11, 1.4426950216293334961 ;  /* 0x3fb8aa3b0b0b7820 */ /* 0x000fe20000400000 */
[----:B------:R-:W-:Y:S01]  /*6d20*/  FADD R10, R55, -R36 ;  /* 0x80000024370a7221 */ /* 0x000fe20000000000 */
[----:B--2---:R-:W-:-:S05]  /*6d30*/  FADD R4, R35, R4 ;  /* 0x0000000423047221 */ /* 0x004fca0000000000 */
[----:B------:R-:W2:Y:S01]  /*6d40*/  MUFU.EX2 R30, R30 ;  /* 0x0000001e001e7308 */ /* 0x000ea20000000800 */
[----:B------:R-:W-:Y:S01]  /*6d50*/  FMUL R10, R10, 1.4426950216293334961 ;  /* 0x3fb8aa3b0a0a7820 */ /* 0x000fe20000400000 */
[----:B------:R-:W-:Y:S01]  /*6d60*/  FADD R24, R56, -R36 ;  /* 0x8000002438187221 */ /* 0x000fe20000000000 */
[----:B---3--:R-:W-:-:S05]  /*6d70*/  FADD R4, R20, R4 ;  /* 0x0000000414047221 */ /* 0x008fca0000000000 */
        /* <DEDUP_REMOVED lines=18> */
[----:B--2---:R-:W-:-:S06]  /*6ea0*/  FADD R4, R10, R4 ;  /* 0x000000040a047221 */ /* 0x004fcc0000000000 */
[----:B------:R-:W2:Y:S01]  /*6eb0*/  MUFU.EX2 R9, R9 ;  /* 0x0000000900097308 */ /* 0x000ea20000000800 */
[----:B------:R-:W-:Y:S01]  /*6ec0*/  FMUL R17, R17, 1.4426950216293334961 ;  /* 0x3fb8aa3b11117820 */ /* 0x000fe20000400000 */
[----:B------:R-:W-:Y:S01]  /*6ed0*/  FADD R7, R62, -R36 ;  /* 0x800000243e077221 */ /* 0x000fe20000000000 */
[----:B---3--:R-:W-:-:S05]  /*6ee0*/  FADD R4, R24, R4 ;  /* 0x0000000418047221 */ /* 0x008fca0000000000 */
[----:B------:R-:W3:Y:S01]  /*6ef0*/  MUFU.EX2 R8, R8 ;  /* 0x0000000800087308 */ /* 0x000ee20000000800 */
[----:B------:R-:W-:Y:S01]  /*6f00*/  FMUL R7, R7, 1.4426950216293334961 ;  /* 0x3fb8aa3b07077820 */ /* 0x000fe20000400000 */
[----:B-1----:R-:W-:-:S06]  /*6f10*/  FADD R4, R23, R4 ;  /* 0x0000000417047221 */ /* 0x002fcc0000000000 */
        /* <DEDUP_REMOVED lines=11> */
[----:B-1----:R-:W-:Y:S01]  /*6fd0*/  FADD R4, R18, R4 ;  /* 0x0000000412047221 */ /* 0x002fe20000000000 */
[----:B------:R-:W-:-:S04]  /*6fe0*/  F2FP.SATFINITE.E4M3.F32.PACK_AB_MERGE_C R47, R12, R13, RZ ;  /* 0x0000000d0c2f723e */ /* 0x000fc800048070ff */
[----:B------:R-:W1:Y:S01]  /*6ff0*/  MUFU.EX2 R6, R6 ;  /* 0x0000000600067308 */ /* 0x000e620000000800 */
[----:B------:R-:W-:Y:S01]  /*7000*/  FADD R12, R66, -R36 ;  /* 0x80000024420c7221 */ /* 0x000fe20000000000 */
[----:B------:R-:W-:Y:S01]  /*7010*/  FMUL R5, R5, 1.4426950216293334961 ;  /* 0x3fb8aa3b05057820 */ /* 0x000fe20000400000 */
[----:B--2---:R-:W-:-:S05]  /*7020*/  FADD R4, R17, R4 ;  /* 0x0000000411047221 */ /* 0x004fca0000000000 */
[----:B------:R-:W2:Y:S01]  /*7030*/  MUFU.EX2 R22, R22 ;  /* 0x0000001600167308 */ /* 0x000ea20000000800 */
[----:B------:R-:W-:Y:S01]  /*7040*/  FMUL R12, R12, 1.4426950216293334961 ;  /* 0x3fb8aa3b0c0c7820 */ /* 0x000fe20000400000 */
[----:B---3--:R-:W-:-:S06]  /*7050*/  FADD R42, R7, R4 ;  /* 0x00000004072a7221 */ /* 0x008fcc0000000000 */
[----:B------:R-:W3:Y:S01]  /*7060*/  MUFU.EX2 R21, R21 ;  /* 0x0000001500157308 */ /* 0x000ee20000000800 */
[----:B-1----:R-:W-:-:S07]  /*7070*/  FADD R42, R6, R42 ;  /* 0x0000002a062a7221 */ /* 0x002fce0000000000 */
[----:B------:R-:W1:Y:S08]  /*7080*/  MUFU.EX2 R5, R5 ;  /* 0x0000000500057308 */ /* 0x000e700000000800 */
[----:B------:R-:W4:Y:S01]  /*7090*/  MUFU.EX2 R4, R12 ;  /* 0x0000000c00047308 */ /* 0x000f220000000800 */
[----:B--2---:R-:W-:Y:S01]  /*70a0*/  FADD R42, R22, R42 ;  /* 0x0000002a162a7221 */ /* 0x004fe20000000000 */
[----:B------:R-:W-:-:S02]  /*70b0*/  F2FP.SATFINITE.E4M3.F32.PACK_AB_MERGE_C R45, R19, R20, RZ ;  /* 0x00000014132d723e */ /* 0x000fc400048070ff */
[----:B------:R-:W-:Y:S01]  /*70c0*/  F2FP.SATFINITE.E4M3.F32.PACK_AB_MERGE_C R19, R8, R9, RZ ;  /* 0x000000090813723e */ /* 0x000fe200048070ff */
[----:B---3--:R-:W-:Y:S01]  /*70d0*/  FADD R42, R21, R42 ;  /* 0x0000002a152a7221 */ /* 0x008fe20000000000 */
[----:B------:R-:W-:-:S03]  /*70e0*/  F2FP.SATFINITE.E4M3.F32.PACK_AB_MERGE_C R6, R6, R7, RZ ;  /* 0x000000070606723e */ /* 0x000fc600048070ff */
[----:B-1----:R-:W-:Y:S01]  /*70f0*/  FADD R42, R5, R42 ;  /* 0x0000002a052a7221 */ /* 0x002fe20000000000 */
[----:B------:R-:W-:Y:S02]  /*7100*/  F2FP.SATFINITE.E4M3.F32.PACK_AB_MERGE_C R20, R10, R11, RZ ;  /* 0x0000000b0a14723e */ /* 0x000fe400048070ff */
[----:B------:R-:W-:Y:S02]  /*7110*/  F2FP.SATFINITE.E4M3.F32.PACK_AB_MERGE_C R11, R35, R37, R45 ;  /* 0x00000025230b723e */ /* 0x000fe4000480702d */
[----:B----4-:R-:W-:Y:S02]  /*7120*/  F2FP.SATFINITE.E4M3.F32.PACK_AB_MERGE_C R7, R4, R5, RZ ;  /* 0x000000050407723e */ /* 0x010fe400048070ff */
[----:B------:R-:W-:Y:S01]  /*7130*/  F2FP.SATFINITE.E4M3.F32.PACK_AB_MERGE_C R5, R23, R24, R19 ;  /* 0x000000181705723e */ /* 0x000fe20004807013 */
[----:B------:R-:W-:Y:S01]  /*7140*/  FADD R19, -R36, -INF ;  /* 0xff80000024137421 */ /* 0x000fe20000000100 */
[----:B------:R-:W-:-:S03]  /*7150*/  F2FP.SATFINITE.E4M3.F32.PACK_AB_MERGE_C R48, R14, R15, RZ ;  /* 0x0000000f0e30723e */ /* 0x000fc600048070ff */
[----:B------:R-:W-:Y:S01]  /*7160*/  FMUL R37, R19, 1.4426950216293334961 ;  /* 0x3fb8aa3b13257820 */ /* 0x000fe20000400000 */
[----:B------:R-:W-:Y:S01]  /*7170*/  F2FP.SATFINITE.E4M3.F32.PACK_AB_MERGE_C R6, R17, R18, R6 ;  /* 0x000000121106723e */ /* 0x000fe20004807006 */
[----:B------:R-:W-:Y:S01]  /*7180*/  FADD R42, R4, R42 ;  /* 0x0000002a042a7221 */ /* 0x000fe20000000000 */
[----:B------:R-:W-:Y:S02]  /*7190*/  F2FP.SATFINITE.E4M3.F32.PACK_AB_MERGE_C R13, R25, R26, R51 ;  /* 0x0000001a190d723e */ /* 0x000fe40004807033 */
[----:B------:R-:W-:Y:S01]  /*71a0*/  F2FP.SATFINITE.E4M3.F32.PACK_AB_MERGE_C R12, R43, R44, R61 ;  /* 0x0000002c2b0c723e */ /* 0x000fe2000480703d */
[----:B------:R-:W1:Y:S01]  /*71b0*/  MUFU.EX2 R37, R37 ;  /* 0x0000002500257308 */ /* 0x000e620000000800 */
[----:B------:R-:W-:Y:S02]  /*71c0*/  F2FP.SATFINITE.E4M3.F32.PACK_AB_MERGE_C R14, R27, R28, R50 ;  /* 0x0000001c1b0e723e */ /* 0x000fe40004807032 */
[----:B------:R-:W-:Y:S02]  /*71d0*/  F2FP.SATFINITE.E4M3.F32.PACK_AB_MERGE_C R15, R31, R32, R49 ;  /* 0x000000201f0f723e */ /* 0x000fe40004807031 */
[----:B------:R-:W-:-:S02]  /*71e0*/  LOP3.LUT R18, R16, 0x10, RZ, 0x3c, !PT ;  /* 0x0000001010127812 */ /* 0x000fc400078e3cff */
[----:B------:R-:W-:Y:S02]  /*71f0*/  F2FP.SATFINITE.E4M3.F32.PACK_AB_MERGE_C R9, R33, R34, R47 ;  /* 0x000000222109723e */ /* 0x000fe4000480702f */
[----:B------:R-:W-:Y:S02]  /*7200*/  F2FP.SATFINITE.E4M3.F32.PACK_AB_MERGE_C R8, R38, R39, R48 ;  /* 0x000000272608723e */ /* 0x000fe40004807030 */
[----:B------:R-:W-:Y:S02]  /*7210*/  F2FP.SATFINITE.E4M3.F32.PACK_AB_MERGE_C R10, R40, R41, R46 ;  /* 0x00000029280a723e */ /* 0x000fe4000480702e */
[----:B------:R-:W-:Y:S02]  /*7220*/  LOP3.LUT R17, R16, 0x20, RZ, 0x3c, !PT ;  /* 0x0000002010117812 */ /* 0x000fe400078e3cff */
[----:B------:R-:W-:Y:S02]  /*7230*/  F2FP.SATFINITE.E4M3.F32.PACK_AB_MERGE_C R4, R29, R30, R20 ;  /* 0x0000001e1d04723e */ /* 0x000fe40004807014 */
[----:B------:R-:W-:-:S02]  /*7240*/  F2FP.SATFINITE.E4M3.F32.PACK_AB_MERGE_C R7, R21, R22, R7 ;  /* 0x000000161507723e */ /* 0x000fc40004807007 */
[----:B------:R-:W-:Y:S01]  /*7250*/  LOP3.LUT R16, R16, 0x30, RZ, 0x3c, !PT ;  /* 0x0000003010107812 */ /* 0x000fe200078e3cff */
[----:B------:R-:W-:Y:S01]  /*7260*/  STS.128 [R18+UR11], R12 ;  /* 0x0000000c12007988 */ /* 0x000fe20008000c0b */
[----:B------:R-:W-:-:S03]  /*7270*/  UIADD3 UR18, UPT, UPT, UR22, -0x40, URZ ;  /* 0xffffffc016127890 */ /* 0x000fc6000fffe0ff */
[----:B------:R-:W-:Y:S04]  /*7280*/  STS.128 [R17+UR11], R8 ;  /* 0x0000000811007988 */ /* 0x000fe80008000c0b */
[----:B------:R2:W-:Y:S04]  /*7290*/  STS.128 [R16+UR11], R4 ;  /* 0x0000000410007988 */ /* 0x0005e80008000c0b */
[----:B------:R0:W3:Y:S01]  /*72a0*/  SHFL.BFLY PT, R38, R42, 0x10, 0x1f ;  /* 0x0e001f002a267f89 */ /* 0x0000e200000e0000 */
[----:B--2---:R-:W2:Y:S01]  /*72b0*/  LDTM.16dp32bit_t0_t15.x32 R4, tmem[UR13] ;  /* 0x0000000d000479ee */ /* 0x004ea20008a80000 */
[----:B------:R-:W4:Y:S01]  /*72c0*/  LDTM.16dp32bit_t16_t31.x32 R4, tmem[UR13+0x20] ;  /* 0x0000200d000479ee */ /* 0x000f220008aa0000 */
[----:B------:R-:W-:Y:S01]  /*72d0*/  NOP ;  /* 0x0000000000007918 */ /* 0x000fe20000000000 */
[----:B01----:R-:W-:Y:S05]  /*72e0*/  @!P1 BRA `(.L_x_9) ;  /* 0x0000000000889947 */ /* 0x003fea0003800000 */
[C---:B--2-4-:R-:W-:Y:S01]  /*72f0*/  FMUL R4, R37.reuse, R4 ;  /* 0x0000000425047220 */ /* 0x054fe20000400000 */
[C---:B------:R-:W-:Y:S01]  /*7300*/  FMUL R5, R37.reuse, R5 ;  /* 0x0000000525057220 */ /* 0x040fe20000400000 */
        /* <DEDUP_REMOVED lines=29> */
[----:B------:R-:W-:-:S04]  /*74e0*/  FMUL R35, R37, R35 ;  /* 0x0000002325237220 */ /* 0x000fc80000400000 */
[----:B------:R0:W-:Y:S01]  /*74f0*/  STTM.16dp32bit_t0_t15.x32 tmem[UR13], R4 ;  /* 0x00000004000079ed */ /* 0x0001e20008a8000d */
[----:B------:R0:W-:Y:S02]  /*7500*/  STTM.16dp32bit_t16_t31.x32 tmem[UR13+0x20], R4 ;  /* 0x00002004000079ed */ /* 0x0001e40008aa000d */
.L_x_9:
[----:B----4-:R-:W1:Y:S02]  /*7510*/  FENCE.VIEW.ASYNC.T ;  /* 0x00000000000073c6 */ /* 0x010e640000000200 */
[----:B-1----:R-:W-:Y:S01]  /*7520*/  BAR.SYNC.DEFER_BLOCKING 0x0 ;  /* 0x0000000000007b1d */ /* 0x002fe20000010000 */
[----:B---3--:R-:W-:Y:S01]  /*7530*/  FADD R42, R42, R38 ;  /* 0x000000262a2a7221 */ /* 0x008fe20000000000 */
[----:B------:R-:W-:-:S03]  /*7540*/  UISETP.GE.AND UP2, UPT, UR18, 0x1, UPT ;  /* 0x000000011200788c */ /* 0x000fc6000bf46270 */
[----:B------:R-:W-:Y:S01]  /*7550*/  FADD R37, R37, R42 ;  /* 0x0000002a25257221 */ /* 0x000fe20000000000 */
[----:B------:R1:W-:Y:S06]  /*7560*/  MEMBAR.ALL.CTA ;  /* 0x0000000000007992 */ /* 0x0003ec0000008000 */
[----:B-1----:R-:W1:Y:S02]  /*7570*/  FENCE.VIEW.ASYNC.S ;  /* 0x00000000000073c6 */ /* 0x002e640000000000 */
[----:B-1----:R-:W-:Y:S06]  /*7580*/  BAR.SYNC.DEFER_BLOCKING 0x0 ;  /* 0x0000000000007b1d */ /* 0x002fec0000010000 */
[----:B------:R-:W-:Y:S05]  /*7590*/  @!P2 BRA `(.L_x_10) ;  /* 0x000000000084a947 */ /* 0x000fea0003800000 */
[----:B------:R-:W-:Y:S02]  /*75a0*/  UIADD3 UR4, UPT, UPT, UR11, 0x2000, URZ ;  /* 0x000020000b047890 */ /* 0x000fe4000fffe0ff */
[----:B------:R-:W-:Y:S02]  /*75b0*/  USHF.R.U32.HI UR6, URZ, 0x4, UR11 ;  /* 0x00000004ff067899 */ /* 0x000fe4000801160b */
[----:B------:R-:W-:Y:S02]  /*75c0*/  USHF.R.U32.HI UR4, URZ, 0x4, UR4 ;  /* 0x00000004ff047899 */ /* 0x000fe40008011604 */
[----:B------:R-:W-:Y:S02]  /*75d0*/  USGXT.U32 UR6, UR6, 0xe ;  /* 0x0000000e0606789a */ /* 0x000fe40008000000 */
[----:B------:R-:W-:Y:S02]  /*75e0*/  USGXT.U32 UR8, UR4, 0xe ;  /* 0x0000000e0408789a */ /* 0x000fe40008000000 */
[----:B------:R-:W-:-:S02]  /*75f0*/  UIADD3 UR34, UP3, UPT, UR6, 0x2, URZ ;  /* 0x0000000206227890 */ /* 0x000fc4000ff7e0ff */
[----:B------:R-:W-:Y:S01]  /*7600*/  UIADD3 UR36, UP4, UPT, UR8, 0x2, URZ ;  /* 0x0000000208247890 */ /* 0x000fe2000ff9e0ff */
[----:B------:R-:W-:Y:S01]  /*7610*/  UMOV UR4, URZ ;  /* 0x000000ff00047c82 */ /* 0x000fe20008000000 */
[----:B------:R-:W-:Y:S01]  /*7620*/  UMOV UR38, 0x0 ;  /* 0x0000000000267882 */ /* 0x000fe20000000000 */
[----:B------:R-:W-:Y:S02]  /*7630*/  UIADD3.X UR35, UPT, UPT, UR4, 0x40004040, URZ, UP3, !UPT ;  /* 0x4000404004237890 */ /* 0x000fe40009ffe4ff */
[----:B------:R-:W-:Y:S02]  /*7640*/  UIADD3.X UR37, UPT, UPT, UR4, 0x40004040, URZ, UP4, !UPT ;  /* 0x4000404004257890 */ /* 0x000fe4000a7fe4ff */
[----:B------:R-:W-:Y:S02]  /*7650*/  UIADD3.64 UR20, UPT, UPT, UR34, 0x2, URZ ;  /* 0x0000000222147897 */ /* 0x000fe4000fffe0ff */
[----:B------:R-:W-:Y:S02]  /*7660*/  UIADD3.64 UR24, UPT, UPT, UR36, 0x2, URZ ;  /* 0x0000000224187897 */ /* 0x000fe4000fffe0ff */
[----:B------:R-:W-:-:S02]  /*7670*/  UIADD3.64 UR28, UPT, UPT, UR34, 0x4, URZ ;  /* 0x00000004221c7897 */ /* 0x000fc4000fffe0ff */
[----:B------:R-:W-:Y:S01]  /*7680*/  UIADD3.64 UR30, UPT, UPT, UR36, 0x4, URZ ;  /* 0x00000004241e7897 */ /* 0x000fe2000fffe0ff */
[----:B------:R-:W-:Y:S01]  /*7690*/  UMOV UR39, 0x4100010 ;  /* 0x0410001000277882 */ /* 0x000fe20000000000 */
[----:B------:R-:W-:Y:S01]  /*76a0*/  UMOV UR7, 0x40004040 ;  /* 0x4000404000077882 */ /* 0x000fe20000000000 */
[----:B------:R-:W-:Y:S01]  /*76b0*/  UMOV UR9, 0x40004040 ;  /* 0x4000404000097882 */ /* 0x000fe20000000000 */
[----:B------:R-:W-:Y:S01]  /*76c0*/  UMOV UR40, 0x0 ;  /* 0x0000000000287882 */ /* 0x000fe20000000000 */
[----:B------:R-:W-:Y:S01]  /*76d0*/  UMOV UR41, 0x4100010 ;  /* 0x0410001000297882 */ /* 0x000fe20000000000 */
[----:B------:R-:W-:Y:S01]  /*76e0*/  UMOV UR42, 0x0 ;  /* 0x00000000002a7882 */ /* 0x000fe20000000000 */
[----:B------:R-:W-:Y:S01]  /*76f0*/  UMOV UR43, 0x4100010 ;  /* 0x04100010002b7882 */ /* 0x000fe20000000000 */
[----:B------:R-:W-:Y:S01]  /*7700*/  UMOV UR4, UR15 ;  /* 0x0000000f00047c82 */ /* 0x000fe20008000000 */
[----:B------:R-:W-:Y:S01]  /*7710*/  UMOV UR5, URZ ;  /* 0x000000ff00057c82 */ /* 0x000fe20008000000 */
[----:B------:R1:W-:Y:S01]  /*7720*/  UTCQMMA gdesc[UR6], gdesc[UR8], tmem[UR12], tmem[UR38], idesc[UR39], UPT ;  /* 0x00ff2608060075ea */ /* 0x0003e2000b80030c */
[----:B------:R-:W-:Y:S01]  /*7730*/  UMOV UR44, 0x0 ;  /* 0x00000000002c7882 */ /* 0x000fe20000000000 */
[----:B------:R-:W-:Y:S01]  /*7740*/  UMOV UR45, 0x4100010 ;  /* 0x04100010002d7882 */ /* 0x000fe20000000000 */
[----:B------:R1:W-:Y:S01]  /*7750*/  UTCQMMA gdesc[UR34], gdesc[UR36], tmem[UR12], tmem[UR40], idesc[UR41], UPT ;  /* 0x00ff2824220075ea */ /* 0x0003e2000b80030c */
[----:B------:R-:W-:Y:S01]  /*7760*/  UMOV UR4, UR4 ;  /* 0x0000000400047c82 */ /* 0x000fe20008000000 */
[----:B------:R1:W-:Y:S01]  /*7770*/  UTCQMMA gdesc[UR20], gdesc[UR24], tmem[UR12], tmem[UR42], idesc[UR43], UPT ;  /* 0x00ff2a18140075ea */ /* 0x0003e2000b80030c */
[----:B------:R1:W-:Y:S01]  /*7780*/  UTCQMMA gdesc[UR28], gdesc[UR30], tmem[UR12], tmem[UR44], idesc[UR45], UPT ;  /* 0x00ff2c1e1c0075ea */ /* 0x0003e2000b80030c */
[----:B------:R1:W-:Y:S01]  /*7790*/  UTCBAR [UR4], URZ ;  /* 0x000000ff040073e9 */ /* 0x0003e200080000ff */
[----:B------:R-:W-:Y:S01]  /*77a0*/  NOP ;  /* 0x0000000000007918 */ /* 0x000fe20000000000 */
.L_x_10:
[----:B0-2---:R-:W-:Y:S01]  /*77b0*/  FSEL R4, R37, 1, P1 ;  /* 0x3f80000025047808 */ /* 0x005fe20000800000 */
[----:B-1----:R-:W-:Y:S01]  /*77c0*/  UMOV UR6, URZ ;  /* 0x000000ff00067c82 */ /* 0x002fe20008000000 */
[----:B------:R-:W-:-:S03]  /*77d0*/  FSEL R44, R36, -INF , P1 ;  /* 0xff800000242c7808 */ /* 0x000fc60000800000 */
[----:B------:R0:W-:Y:S01]  /*77e0*/  STL [R1+0x150], R4 ;  /* 0x0001500401007387 */ /* 0x0001e20000100800 */
[----:B------:R-:W-:Y:S05]  /*77f0*/  BRA.U !UP2, `(.L_x_11) ;  /* 0x0000005d0a307547 */ /* 0x000fea000b800000 */
[----:B------:R-:W-:Y:S01]  /*7800*/  UIADD3 UR5, UPT, UPT, UR11, 0x6000, URZ ;  /* 0x000060000b057890 */ /* 0x000fe2000fffe0ff */
[----:B-----5:R-:W-:Y:S01]  /*7810*/  IMAD.SHL.U32 R180, R181, 0x80, RZ ;  /* 0x00000080b5b47824 */ /* 0x020fe200078e00ff */
[----:B------:R-:W-:Y:S01]  /*7820*/  UIADD3 UR4, UPT, UPT, UR11, 0x8000, URZ ;  /* 0x000080000b047890 */ /* 0x000fe2000fffe0ff */
[----:B------:R-:W-:Y:S01]  /*7830*/  IMAD.MOV.U32 R181, RZ, RZ, R44 ;  /* 0x000000ffffb57224 */ /* 0x000fe200078e002c */
[----:B------:R-:W-:Y:S02]  /*7840*/  USHF.R.U32.HI UR20, URZ, 0x4, UR11 ;  /* 0x00000004ff147899 */ /* 0x000fe4000801160b */
[----:B------:R-:W-:Y:S02]  /*7850*/  USHF.R.U32.HI UR5, URZ, 0x4, UR5 ;  /* 0x00000004ff057899 */ /* 0x000fe40008011605 */
[----:B------:R-:W-:Y:S02]  /*7860*/  USHF.R.U32.HI UR22, URZ, 0x4, UR4 ;  /* 0x00000004ff167899 */ /* 0x000fe40008011604 */
[----:B------:R-:W-:-:S02]  /*7870*/  USGXT.U32 UR20, UR20, 0xe ;  /* 0x0000000e1414789a */ /* 0x000fc40008000000 */
[----:B------:R-:W-:Y:S02]  /*7880*/  USGXT.U32 UR24, UR5, 0xe ;  /* 0x0000000e0518789a */ /* 0x000fe40008000000 */
[----:B------:R-:W-:Y:S02]  /*7890*/  USGXT.U32 UR22, UR22, 0xe ;  /* 0x0000000e1616789a */ /* 0x000fe40008000000 */
[----:B------:R-:W-:Y:S02]  /*78a0*/  UIADD3 UR36, UP4, UPT, UR20, 0x2, URZ ;  /* 0x0000000214247890 */ /* 0x000fe4000ff9e0ff */
[----:B------:R-:W-:Y:S02]  /*78b0*/  UIADD3 UR38, UP3, UPT, UR24, 0x2, URZ ;  /* 0x0000000218267890 */ /* 0x000fe4000ff7e0ff */
[----:B------:R-:W-:Y:S01]  /*78c0*/  USHF.R.U32.HI UR9, URZ, 0x4, UR16 ;  /* 0x00000004ff097899 */ /* 0x000fe20008011610 */
[----:B------:R-:W-:Y:S01]  /*78d0*/  UMOV UR7, URZ ;  /* 0x000000ff00077c82 */ /* 0x000fe20008000000 */
[----:B------:R-:W-:Y:S01]  /*78e0*/  UMOV UR6, URZ ;  /* 0x000000ff00067c82 */ /* 0x000fe20008000000 */
[----:B------:R-:W-:-:S02]  /*78f0*/  UIADD3 UR34, UP2, UPT, UR22, 0x80, URZ ;  /* 0x0000008016227890 */ /* 0x000fc4000ff5e0ff */
[----:B------:R-:W-:Y:S02]  /*7900*/  UIADD3.X UR37, UPT, UPT, UR7, 0x40004040, URZ, UP4, !UPT ;  /* 0x4000404007257890 */ /* 0x000fe4000a7fe4ff */
[----:B------:R-:W-:Y:S02]  /*7910*/  UIADD3.X UR39, UPT, UPT, UR6, 0x40004040, URZ, UP3, !UPT ;  /* 0x4000404006277890 */ /* 0x000fe40009ffe4ff */
[----:B------:R-:W-:Y:S02]  /*7920*/  USGXT.U32 UR4, UR9, 0xe ;  /* 0x0000000e0904789a */ /* 0x000fe40008000000 */
[----:B------:R-:W-:Y:S02]  /*7930*/  UIADD3 UR40, UP4, UPT, UR36, 0x2, URZ ;  /* 0x0000000224287890 */ /* 0x000fe4000ff9e0ff */
[----:B------:R-:W-:Y:S02]  /*7940*/  UIADD3 UR42, UP3, UPT, UR36, 0x4, URZ ;  /* 0x00000004242a7890 */ /* 0x000fe4000ff7e0ff */
[----:B------:R-:W-:Y:S01]  /*7950*/  USHF.L.U32 UR19, UR17, 0x7, URZ ;  /* 0x0000000711137899 */ /* 0x000fe200080006ff */
[----:B------:R-:W-:Y:S01]  /*7960*/  UMOV UR8, URZ ;  /* 0x000000ff00087c82 */ /* 0x000fe20008000000 */
[----:B------:R-:W-:Y:S01]  /*7970*/  UMOV UR16, 0xfffffffe ;  /* 0xfffffffe00107882 */ /* 0x000fe20000000000 */
[----:B------:R-:W-:Y:S01]  /*7980*/  UMOV UR17, 0x7fffbfdf ;  /* 0x7fffbfdf00117882 */ /* 0x000fe20000000000 */
[----:B------:R-:W-:Y:S01]  /*7990*/  UMOV UR5, URZ ;  /* 0x000000ff00057c82 */ /* 0x000fe20008000000 */
[----:B------:R-:W-:Y:S01]  /*79a0*/  UIADD3.X UR35, UPT, UPT, UR8, -0x7fffbfe0, URZ, UP2, !UPT ;  /* 0x8000402008237890 */ /* 0x000fe200097fe4ff */
[----:B------:R-:W1:Y:S01]  /*79b0*/  LDCU UR48, c[0x0][0x3a8] ;  /* 0x00007500ff3077ac */ /* 0x000e620008000800 */
[----:B------:R-:W2:Y:S01]  /*79c0*/  LDCU UR49, c[0x0][0x3d4] ;  /* 0x00007a80ff3177ac */ /* 0x000ea20008000800 */
[----:B------:R-:W-:-:S02]  /*79d0*/  UIADD3.64 UR16, UPT, UPT, UR4, -UR16, URZ ;  /* 0x8000001004107297 */ /* 0x000fc4000fffe0ff */
[----:B------:R-:W-:Y:S02]  /*79e0*/  UIADD3.X UR41, UPT, UPT, UR37, URZ, URZ, UP4, !UPT ;  /* 0x000000ff25297290 */ /* 0x000fe4000a7fe4ff */
[----:B------:R-:W-:Y:S02]  /*79f0*/  UIADD3.X UR43, UPT, UPT, UR37, URZ, URZ, UP3, !UPT ;  /* 0x000000ff252b7290 */ /* 0x000fe40009ffe4ff */
[----:B------:R-:W-:Y:S02]  /*7a00*/  UIADD3.64 UR44, UPT, UPT, UR38, 0x2, URZ ;  /* 0x00000002262c7897 */ /* 0x000fe4000fffe0ff */
[----:B------:R-:W-:Y:S02]  /*7a10*/  UIADD3.64 UR46, UPT, UPT, UR38, 0x4, URZ ;  /* 0x00000004262e7897 */ /* 0x000fe4000fffe0ff */
[----:B------:R-:W-:Y:S01]  /*7a20*/  UISETP.NE.U32.AND UP2, UPT, UR23, URZ, UPT ;  /* 0x000000ff1700728c */ /* 0x000fe2000bf45070 */
[----:B------:R-:W-:-:S10]  /*7a30*/  UMOV UR33, 0x1 ;  /* 0x0000000100217882 */ /* 0x000fd40000000000 */
.L_x_16:
[----:B0-----:R-:W3:Y:S04]  /*7a40*/  LDL.64 R4, [R1+0x148] ;  /* 0x0001480001047983 */ /* 0x001ee80000100a00 */
[----:B------:R-:W4:Y:S04]  /*7a50*/  LDL.64 R28, [R1+0x128] ;  /* 0x00012800011c7983 */ /* 0x000f280000100a00 */
[----:B------:R-:W5:Y:S04]  /*7a60*/  LDL.64 R26, [R1+0x108] ;  /* 0x00010800011a7983 */ /* 0x000f680000100a00 */
[----:B--2---:R-:W2:Y:S04]  /*7a70*/  LDL.64 R24, [R1+0xe8] ;  /* 0x0000e80001187983 */ /* 0x004ea80000100a00 */
[----:B------:R-:W2:Y:S04]  /*7a80*/  LDL.64 R22, [R1+0xc8] ;  /* 0x0000c80001167983 */ /* 0x000ea80000100a00 */
[----:B------:R-:W2:Y:S04]  /*7a90*/  LDL.64 R20, [R1+0xa8] ;  /* 0x0000a80001147983 */ /* 0x000ea80000100a00 */
[----:B------:R-:W2:Y:S04]  /*7aa0*/  LDL.64 R18, [R1+0x88] ;  /* 0x0000880001127983 */ /* 0x000ea80000100a00 */
[----:B------:R-:W2:Y:S04]  /*7ab0*/  LDL.64 R16, [R1+0x68] ;  /* 0x0000680001107983 */ /* 0x000ea80000100a00 */
[----:B------:R-:W2:Y:S04]  /*7ac0*/  LDL.64 R12, [R1+0x28] ;  /* 0x00002800010c7983 */ /* 0x000ea80000100a00 */
[----:B------:R-:W2:Y:S01]  /*7ad0*/  LDL.64 R14, [R1+0x48] ;  /* 0x00004800010e7983 */ /* 0x000ea20000100a00 */
[----:B------:R-:W-:-:S03]  /*7ae0*/  SHF.R.S32.HI R50, RZ, 0x1f, R180 ;  /* 0x0000001fff327819 */ /* 0x000fc600000114b4 */
[----:B------:R-:W2:Y:S04]  /*7af0*/  LDL.64 R10, [R1+0x8] ;  /* 0x00000800010a7983 */ /* 0x000ea80000100a00 */
        /* <DEDUP_REMOVED lines=13> */
[----:B------:R-:W2:Y:S01]  /*7bd0*/  LDL.64 R206, [R1+0x30] ;  /* 0x0000300001ce7983 */ /* 0x000ea20000100a00 */
[----:B---3--:R-:W-:-:S02]  /*7be0*/  IADD3 R8, P1, PT, R180, R4, RZ ;  /* 0x00000004b4087210 */ /* 0x008fc40007f3e0ff */
[----:B----4-:R-:W-:-:S03]  /*7bf0*/  IADD3 R6, P2, PT, R180, R28, RZ ;  /* 0x0000001cb4067210 */ /* 0x010fc60007f5e0ff */
[----:B------:R-:W-:Y:S01]  /*7c00*/  IMAD.X R9, R50, 0x1, R5, P1 ;  /* 0x0000000132097824 */ /* 0x000fe200008e0605 */
[----:B-----5:R-:W-:Y:S01]  /*7c10*/  IADD3 R4, P1, PT, R180, R26, RZ ;  /* 0x0000001ab4047210 */ /* 0x020fe20007f3e0ff */
[----:B------:R-:W-:-:S03]  /*7c20*/  IMAD.X R7, R50, 0x1, R29, P2 ;  /* 0x0000000132077824 */ /* 0x000fc600010e061d */
[----:B------:R0:W3:Y:S01]  /*7c30*/  LDG.E.U8 R31, desc[UR26][R8.64] ;  /* 0x0000001a081f7981 */ /* 0x0000e2000c1e1100 */
[----:B--2---:R-:W-:Y:S01]  /*7c40*/  IADD3 R32, P2, PT, R180, R24, RZ ;  /* 0x00000018b4207210 */ /* 0x004fe20007f5e0ff */
[C---:B------:R-:W-:Y:S02]  /*7c50*/  IMAD.X R5, R50.reuse, 0x1, R27, P1 ;  /* 0x0000000132057824 */ /* 0x040fe400008e061b */
[----:B------:R2:W4:Y:S02]  /*7c60*/  LDG.E.U8 R30, desc[UR26][R6.64] ;  /* 0x0000001a061e7981 */ /* 0x000524000c1e1100 */
[----:B------:R-:W-:Y:S02]  /*7c70*/  IMAD.X R33, R50, 0x1, R25, P2 ;  /* 0x0000000132217824 */ /* 0x000fe400010e0619 */
[----:B------:R5:W3:Y:S01]  /*7c80*/  LDG.E.U8 R29, desc[UR26][R4.64] ;  /* 0x0000001a041d7981 */ /* 0x000ae2000c1e1100 */
[----:B0-----:R-:W-:-:S03]  /*7c90*/  IADD3 R8, P1, PT, R180, R22, RZ ;  /* 0x00000016b4087210 */ /* 0x001fc60007f3e0ff */
[----:B------:R-:W3:Y:S01]  /*7ca0*/  LDG.E.U8 R32, desc[UR26][R32.64] ;  /* 0x0000001a20207981 */ /* 0x000ee2000c1e1100 */
[----:B--2---:R-:W-:Y:S01]  /*7cb0*/  IADD3 R6, P2, PT, R180, R20, RZ ;  /* 0x00000014b4067210 */ /* 0x004fe20007f5e0ff */
[----:B------:R-:W-:Y:S02]  /*7cc0*/  IMAD.X R9, R50, 0x1, R23, P1 ;  /* 0x0000000132097824 */ /* 0x000fe400008e0617 */
[----:B------:R-:W2:Y:S01]  /*7cd0*/  LDL.64 R26, [R1+0x100] ;  /* 0x00010000011a7983 */ /* 0x000ea20000100a00 */
[----:B-----5:R-:W-:Y:S01]  /*7ce0*/  IADD3 R4, P1, PT, R180, R18, RZ ;  /* 0x00000012b4047210 */ /* 0x020fe20007f3e0ff */
[C---:B------:R-:W-:Y:S02]  /*7cf0*/  IMAD.X R7, R50.reuse, 0x1, R21, P2 ;  /* 0x0000000132077824 */ /* 0x040fe400010e0615 */
[----:B------:R-:W5:Y:S02]  /*7d00*/  LDL.64 R24, [R1+0xa0] ;  /* 0x0000a00001187983 */ /* 0x000f640000100a00 */
[----:B------:R-:W-:-:S02]  /*7d10*/  IMAD.X R5, R50, 0x1, R19, P1 ;  /* 0x0000000132057824 */ /* 0x000fc400008e0613 */
[----:B------:R0:W3:Y:S04]  /*7d20*/  LDG.E.U8 R33, desc[UR26][R8.64] ;  /* 0x0000001a08217981 */ /* 0x0000e8000c1e1100 */
[----:B------:R1:W3:Y:S04]  /*7d30*/  LDG.E.U8 R42, desc[UR26][R4.64] ;  /* 0x0000001a042a7981 */ /* 0x0002e8000c1e1100 */
[----:B------:R1:W3:Y:S01]  /*7d40*/  LDG.E.U8 R43, desc[UR26][R6.64] ;  /* 0x0000001a062b7981 */ /* 0x0002e2000c1e1100 */
[----:B0-----:R-:W-:-:S03]  /*7d50*/  IADD3 R8, P2, PT, R180, R16, RZ ;  /* 0x00000010b4087210 */ /* 0x001fc60007f5e0ff */
[----:B------:R-:W3:Y:S02]  /*7d60*/  LDL.64 R22, [R1+0x80] ;  /* 0x0000800001167983 */ /* 0x000ee40000100a00 */
[----:B------:R-:W-:Y:S01]  /*7d70*/  IMAD.X R9, R50, 0x1, R17, P2 ;  /* 0x0000000132097824 */ /* 0x000fe200010e0611 */
[----:B-1----:R-:W-:Y:S01]  /*7d80*/  IADD3 R4, P2, PT, R180, R12, RZ ;  /* 0x0000000cb4047210 */ /* 0x002fe20007f5e0ff */
[----:B------:R-:W3:Y:S04]  /*7d90*/  LDL.64 R20, [R1+0x40] ;  /* 0x0000400001147983 */ /* 0x000ee80000100a00 */
[----:B------:R-:W-:Y:S01]  /*7da0*/  IMAD.X R5, R50, 0x1, R13, P2 ;  /* 0x0000000132057824 */ /* 0x000fe200010e060d */
[----:B------:R-:W-:Y:S01]  /*7db0*/  IADD3 R6, P1, PT, R180, R14, RZ ;  /* 0x0000000eb4067210 */ /* 0x000fe20007f3e0ff */
[----:B------:R-:W3:Y:S04]  /*7dc0*/  LDL.64 R12, [R1+0xe0] ;  /* 0x0000e000010c7983 */ /* 0x000ee80000100a00 */
[----:B------:R-:W-:Y:S01]  /*7dd0*/  IMAD.X R7, R50, 0x1, R15, P1 ;  /* 0x0000000132077824 */ /* 0x000fe200008e060f */
[----:B------:R0:W4:Y:S04]  /*7de0*/  LDG.E.U8 R41, desc[UR26][R8.64] ;  /* 0x0000001a08297981 */ /* 0x000128000c1e1100 */
[----:B------:R-:W4:Y:S04]  /*7df0*/  LDL.64 R14, [R1+0x60] ;  /* 0x00006000010e7983 */ /* 0x000f280000100a00 */
[----:B------:R1:W4:Y:S01]  /*7e00*/  LDG.E.U8 R40, desc[UR26][R6.64] ;  /* 0x0000001a06287981 */ /* 0x000322000c1e1100 */
[----:B0-----:R-:W-:-:S03]  /*7e10*/  IADD3 R8, P1, PT, R180, R10, RZ ;  /* 0x0000000ab4087210 */ /* 0x001fc60007f3e0ff */
[----:B------:R0:W4:Y:S02]  /*7e20*/  LDG.E.U8 R39, desc[UR26][R4.64] ;  /* 0x0000001a04277981 */ /* 0x000124000c1e1100 */
[----:B------:R-:W-:Y:S02]  /*7e30*/  IMAD.X R9, R50, 0x1, R11, P1 ;  /* 0x0000000132097824 */ /* 0x000fe400008e060b */
[----:B------:R-:W4:Y:S01]  /*7e40*/  LDL.64 R18, [R1+0x20] ;  /* 0x0000200001127983 */ /* 0x000f220000100a00 */
[----:B-1----:R-:W-:-:S03]  /*7e50*/  IADD3 R6, P2, PT, R180, R246, RZ ;  /* 0x000000f6b4067210 */ /* 0x002fc60007f5e0ff */
[----:B------:R1:W4:Y:S01]  /*7e60*/  LDG.E.U8 R38, desc[UR26][R8.64] ;  /* 0x0000001a08267981 */ /* 0x000322000c1e1100 */
[----:B0-----:R-:W-:Y:S01]  /*7e70*/  IADD3 R4, P1, PT, R180, R238, RZ ;  /* 0x000000eeb4047210 */ /* 0x001fe20007f3e0ff */
[C---:B------:R-:W-:Y:S02]  /*7e80*/  IMAD.X R7, R50.reuse, 0x1, R247, P2 ;  /* 0x0000000132077824 */ /* 0x040fe400010e06f7 */
[----:B------:R-:W4:Y:S02]  /*7e90*/  LDL.64 R16, [R1] ;  /* 0x0000000001107983 */ /* 0x000f240000100a00 */
[----:B------:R-:W-:Y:S02]  /*7ea0*/  IMAD.X R5, R50, 0x1, R239, P1 ;  /* 0x0000000132057824 */ /* 0x000fe400008e06ef */
[----:B------:R0:W4:Y:S01]  /*7eb0*/  LDG.E.U8 R37, desc[UR26][R6.64] ;  /* 0x0000001a06257981 */ /* 0x000122000c1e1100 */
[----:B-1----:R-:W-:-:S03]  /*7ec0*/  IADD3 R8, P2, PT, R180, R228, RZ ;  /* 0x000000e4b4087210 */ /* 0x002fc60007f5e0ff */
[----:B------:R1:W4:Y:S02]  /*7ed0*/  LDG.E.U8 R36, desc[UR26][R4.64] ;  /* 0x0000001a04247981 */ /* 0x000324000c1e1100 */
[----:B------:R-:W-:Y:S01]  /*7ee0*/  IMAD.X R9, R50, 0x1, R229, P2 ;  /* 0x0000000132097824 */ /* 0x000fe200010e06e5 */
[----:B0-----:R-:W-:-:S04]  /*7ef0*/  IADD3 R6, P1, PT, R180, R220, RZ ;  /* 0x000000dcb4067210 */ /* 0x001fc80007f3e0ff */
[----:B------:R0:W4:Y:S01]  /*7f00*/  LDG.E.U8 R35, desc[UR26][R8.64] ;  /* 0x0000001a08237981 */ /* 0x000122000c1e1100 */
[----:B-1----:R-:W-:Y:S01]  /*7f10*/  IADD3 R4, P2, PT, R180, R202, RZ ;  /* 0x000000cab4047210 */ /* 0x002fe20007f5e0ff */
[----:B------:R-:W-:-:S04]  /*7f20*/  IMAD.X R7, R50, 0x1, R221, P1 ;  /* 0x0000000132077824 */ /* 0x000fc800008e06dd */
[----:B------:R-:W-:Y:S01]  /*7f30*/  IMAD.X R5, R50, 0x1, R203, P2 ;  /* 0x0000000132057824 */ /* 0x000fe200010e06cb */
[C---:B------:R-:W-:Y:S01]  /*7f40*/  IADD3 R10, P2, PT, R180.reuse, R46, RZ ;  /* 0x0000002eb40a7210 */ /* 0x040fe20007f5e0ff */
[----:B------:R2:W4:Y:S01]  /*7f50*/  LDG.E.U8 R34, desc[UR26][R6.64] ;  /* 0x0000001a06227981 */ /* 0x000522000c1e1100 */
[----:B0-----:R-:W-:-:S03]  /*7f60*/  IADD3 R8, P1, PT, R180, R48, RZ ;  /* 0x00000030b4087210 */ /* 0x001fc60007f3e0ff */
[C---:B------:R-:W-:Y:S01]  /*7f70*/  IMAD.X R11, R50.reuse, 0x1, R47, P2 ;  /* 0x00000001320b7824 */ /* 0x040fe200010e062f */
[----:B------:R-:W4:Y:S01]  /*7f80*/  LDG.E.U8 R4, desc[UR26][R4.64] ;  /* 0x0000001a04047981 */ /* 0x000f22000c1e1100 */
[----:B------:R-:W-:-:S03]  /*7f90*/  IMAD.X R9, R50, 0x1, R49, P1 ;  /* 0x0000000132097824 */ /* 0x000fc600008e0631 */
[----:B------:R-:W4:Y:S04]  /*7fa0*/  LDL.64 R46, [R1+0xb8] ;  /* 0x0000b800012e7983 */ /* 0x000f280000100a00 */
[----:B------:R-:W4:Y:S04]  /*7fb0*/  LDL.64 R48, [R1+0x98] ;  /* 0x0000980001307983 */ /* 0x000f280000100a00 */
[----:B------:R-:W4:Y:S01]  /*7fc0*/  LDG.E.U8 R5, desc[UR26][R8.64] ;  /* 0x0000001a08057981 */ /* 0x000f22000c1e1100 */
[----:B--2---:R-:W-:-:S05]  /*7fd0*/  IADD3 R6, P1, PT, R180, R26, RZ ;  /* 0x0000001ab4067210 */ /* 0x004fca0007f3e0ff */
[----:B------:R-:W-:Y:S02]  /*7fe0*/  IMAD.X R7, R50, 0x1, R27, P1 ;  /* 0x0000000132077824 */ /* 0x000fe400008e061b */
[----:B------:R0:W2:Y:S04]  /*7ff0*/  LDG.E.U8 R27, desc[UR26][R10.64] ;  /* 0x0000001a0a1b7981 */ /* 0x0000a8000c1e1100 */
[----:B------:R-:W2:Y:S01]  /*8000*/  LDG.E.U8 R6, desc[UR26][R6.64] ;  /* 0x0000001a06067981 */ /* 0x000ea2000c1e1100 */
[----:B0-----:R-:W-:-:S05]  /*8010*/  IADD3 R10, P1, PT, R180, R44, RZ ;  /* 0x0000002cb40a7210 */ /* 0x001fca0007f3e0ff */
[----:B------:R-:W-:Y:S02]  /*8020*/  IMAD.X R11, R50, 0x1, R45, P1 ;  /* 0x00000001320b7824 */ /* 0x000fe400008e062d */
[----:B------:R-:W2:Y:S04]  /*8030*/  LDL.64 R44, [R1+0xf8] ;  /* 0x0000f800012c7983 */ /* 0x000ea80000100a00 */
[----:B------:R4:W2:Y:S01]  /*8040*/  LDG.E.U8 R26, desc[UR26][R10.64] ;  /* 0x0000001a0a1a7981 */ /* 0x0008a2000c1e1100 */
[----:B---3--:R-:W-:-:S05]  /*8050*/  IADD3 R8, P2, PT, R180, R12, RZ ;  /* 0x0000000cb4087210 */ /* 0x008fca0007f5e0ff */
[----:B------:R-:W-:Y:S01]  /*8060*/  IMAD.X R9, R50, 0x1, R13, P2 ;  /* 0x0000000132097824 */ /* 0x000fe200010e060d */
[----:B-----5:R-:W-:-:S04]  /*8070*/  IADD3 R12, P2, PT, R180, R24, RZ ;  /* 0x00000018b40c7210 */ /* 0x020fc80007f5e0ff */
[----:B------:R0:W3:Y:S01]  /*8080*/  LDG.E.U8 R7, desc[UR26][R8.64] ;  /* 0x0000001a08077981 */ /* 0x0000e2000c1e1100 */
[----:B------:R-:W-:Y:S01]  /*8090*/  IMAD.X R13, R50, 0x1, R25, P2 ;  /* 0x00000001320d7824 */ /* 0x000fe200010e0619 */
[----:B----4-:R-:W-:-:S04]  /*80a0*/  IADD3 R10, P2, PT, R180, R14, RZ ;  /* 0x0000000eb40a7210 */ /* 0x010fc80007f5e0ff */
[----:B------:R1:W4:Y:S01]  /*80b0*/  LDG.E.U8 R25, desc[UR26][R12.64] ;  /* 0x0000001a0c197981 */ /* 0x000322000c1e1100 */
[----:B------:R-:W-:-:S03]  /*80c0*/  IMAD.X R11, R50, 0x1, R15, P2 ;  /* 0x00000001320b7824 */ /* 0x000fc600010e060f */
[----:B------:R-:W5:Y:S01]  /*80d0*/  LDL.64 R14, [R1+0x138] ;  /* 0x00013800010e7983 */ /* 0x000f620000100a00 */
[----:B0-----:R-:W-:-:S05]  /*80e0*/  IADD3 R8, P1, PT, R180, R22, RZ ;  /* 0x00000016b4087210 */ /* 0x001fca0007f3e0ff */
[----:B------:R-:W-:Y:S01]  /*80f0*/  IMAD.X R9, R50, 0x1, R23, P1 ;  /* 0x0000000132097824 */ /* 0x000fe200008e0617 */
[----:B-1----:R-:W-:Y:S01]  /*8100*/  IADD3 R12, P1, PT, R180, R20, RZ ;  /* 0x00000014b40c7210 */ /* 0x002fe20007f3e0ff */
[----:B------:R0:W2:Y:S04]  /*8110*/  LDG.E.U8 R23, desc[UR26][R10.64] ;  /* 0x0000001a0a177981 */ /* 0x0000a8000c1e1100 */
[----:B------:R1:W2:Y:S01]  /*8120*/  LDG.E.U8 R24, desc[UR26][R8.64] ;  /* 0x0000001a08187981 */ /* 0x0002a2000c1e1100 */
[----:B------:R-:W-:Y:S01]  /*8130*/  IMAD.X R13, R50, 0x1, R21, P1 ;  /* 0x00000001320d7824 */ /* 0x000fe200008e0615 */
[----:B0-----:R-:W-:-:S04]  /*8140*/  IADD3 R10, P1, PT, R180, R16, RZ ;  /* 0x00000010b40a7210 */ /* 0x001fc80007f3e0ff */
[----:B------:R0:W2:Y:S01]  /*8150*/  LDG.E.U8 R22, desc[UR26][R12.64] ;  /* 0x0000001a0c167981 */ /* 0x0000a2000c1e1100 */
[----:B-1----:R-:W-:Y:S01]  /*8160*/  IADD3 R8, P2, PT, R180, R18, RZ ;  /* 0x00000012b4087210 */ /* 0x002fe20007f5e0ff */
[----:B------:R-:W-:-:S04]  /*8170*/  IMAD.X R11, R50, 0x1, R17, P1 ;  /* 0x00000001320b7824 */ /* 0x000fc800008e0611 */
[----:B------:R-:W-:Y:S01]  /*8180*/  IMAD.X R9, R50, 0x1, R19, P2 ;  /* 0x0000000132097824 */ /* 0x000fe200010e0613 */
[----:B------:R1:W2:Y:S01]  /*8190*/  LDG.E.U8 R20, desc[UR26][R10.64] ;  /* 0x0000001a0a147981 */ /* 0x0002a2000c1e1100 */
[----:B0-----:R-:W-:-:S03]  /*81a0*/  IADD3 R12, P2, PT, R180, R244, RZ ;  /* 0x000000f4b40c7210 */ /* 0x001fc60007f5e0ff */
[----:B------:R0:W3:Y:S02]  /*81b0*/  LDG.E.U8 R21, desc[UR26][R8.64] ;  /* 0x0000001a08157981 */ /* 0x0000e4000c1e1100 */
[----:B------:R-:W-:Y:S01]  /*81c0*/  IMAD.X R13, R50, 0x1, R245, P2 ;  /* 0x00000001320d7824 */ /* 0x000fe200010e06f5 */
[----:B-1----:R-:W-:-:S04]  /*81d0*/  IADD3 R10, P2, PT, R180, R226, RZ ;  /* 0x000000e2b40a7210 */ /* 0x002fc80007f5e0ff */
[----:B------:R1:W3:Y:S01]  /*81e0*/  LDG.E.U8 R19, desc[UR26][R12.64] ;  /* 0x0000001a0c137981 */ /* 0x0002e2000c1e1100 */
[----:B0-----:R-:W-:Y:S01]  /*81f0*/  IADD3 R8, P1, PT, R180, R236, RZ ;  /* 0x000000ecb4087210 */ /* 0x001fe20007f3e0ff */
[----:B------:R-:W-:-:S04]  /*8200*/  IMAD.X R11, R50, 0x1, R227, P2 ;  /* 0x00000001320b7824 */ /* 0x000fc800010e06e3 */
[----:B------:R-:W-:Y:S01]  /*8210*/  IMAD.X R9, R50, 0x1, R237, P1 ;  /* 0x0000000132097824 */ /* 0x000fe200008e06ed */
[----:B------:R-:W3:Y:S01]  /*8220*/  LDG.E.U8 R17, desc[UR26][R10.64] ;  /* 0x0000001a0a117981 */ /* 0x000ee2000c1e1100 */
[----:B-1----:R-:W-:-:S03]  /*8230*/  IADD3 R12, P1, PT, R180, R218, RZ ;  /* 0x000000dab40c7210 */ /* 0x002fc60007f3e0ff */
[----:B------:R0:W3:Y:S02]  /*8240*/  LDG.E.U8 R18, desc[UR26][R8.64] ;  /* 0x0000001a08127981 */ /* 0x0000e4000c1e1100 */
[----:B------:R-:W-:-:S05]  /*8250*/  IMAD.X R13, R50, 0x1, R219, P1 ;  /* 0x00000001320d7824 */ /* 0x000fca00008e06db */
[----:B------:R1:W3:Y:S01]  /*8260*/  LDG.E.U8 R16, desc[UR26][R12.64] ;  /* 0x0000001a0c107981 */ /* 0x0002e2000c1e1100 */
[----:B0-----:R-:W-:-:S05]  /*8270*/  IADD3 R8, P2, PT, R180, R200, RZ ;  /* 0x000000c8b4087210 */ /* 0x001fca0007f5e0ff */
[----:B------:R-:W-:Y:S01]  /*8280*/  IMAD.X R9, R50, 0x1, R201, P2 ;  /* 0x0000000132097824 */ /* 0x000fe200010e06c9 */
[----:B-1----:R-:W-:-:S05]  /*8290*/  IADD3 R12, P2, PT, R180, R62, RZ ;  /* 0x0000003eb40c7210 */ /* 0x002fca0007f5e0ff */
[----:B------:R-:W-:Y:S02]  /*82a0*/  IMAD.X R13, R50, 0x1, R63, P2 ;  /* 0x00000001320d7824 */ /* 0x000fe400010e063f */
[----:B------:R-:W3:Y:S04]  /*82b0*/  LDL.64 R62, [R1+0x90] ;  /* 0x00009000013e7983 */ /* 0x000ee80000100a00 */
[----:B------:R-:W3:Y:S01]  /*82c0*/  LDG.E.U8 R13, desc[UR26][R12.64] ;  /* 0x0000001a0c0d7981 */ /* 0x000ee2000c1e1100 */
[----:B-----5:R-:W-:-:S05]  /*82d0*/  IADD3 R10, P1, PT, R180, R14, RZ ;  /* 0x0000000eb40a7210 */ /* 0x020fca0007f3e0ff */
[----:B------:R-:W-:Y:S02]  /*82e0*/  IMAD.X R11, R50, 0x1, R15, P1 ;  /* 0x00000001320b7824 */ /* 0x000fe400008e060f */
[----:B------:R-:W5:Y:S04]  /*82f0*/  LDG.E.U8 R15, desc[UR26][R8.64] ;  /* 0x0000001a080f7981 */ /* 0x000f68000c1e1100 */
[----:B------:R0:W3:Y:S02]  /*8300*/  LDG.E.U8 R14, desc[UR26][R10.64] ;  /* 0x0000001a0a0e7981 */ /* 0x0000e4000c1e1100 */
[----:B0-----:R-:W-:-:S05]  /*8310*/  IADD3 R10, P2, PT, R180, R58, RZ ;  /* 0x0000003ab40a7210 */ /* 0x001fca0007f5e0ff */
[----:B------:R-:W-:Y:S02]  /*8320*/  IMAD.X R11, R50, 0x1, R59, P2 ;  /* 0x00000001320b7824 */ /* 0x000fe400010e063b */
[----:B------:R-:W3:Y:S01]  /*8330*/  LDL.64 R58, [R1+0x130] ;  /* 0x00013000013a7983 */ /* 0x000ee20000100a00 */
[----:B--2---:R-:W-:-:S03]  /*8340*/  IADD3 R8, P1, PT, R180, R44, RZ ;  /* 0x0000002cb4087210 */ /* 0x004fc60007f3e0ff */
[----:B------:R-:W2:Y:S02]  /*8350*/  LDG.E.U8 R11, desc[UR26][R10.64] ;  /* 0x0000001a0a0b7981 */ /* 0x000ea4000c1e1100 */
[----:B------:R-:W-:Y:S01]  /*8360*/  IMAD.X R9, R50, 0x1, R45, P1 ;  /* 0x0000000132097824 */ /* 0x000fe200008e062d */
[----:B------:R-:W-:-:S04]  /*8370*/  IADD3 R44, P1, PT, R180, R46, RZ ;  /* 0x0000002eb42c7210 */ /* 0x000fc80007f3e0ff */
[----:B------:R0:W2:Y:S01]  /*8380*/  LDG.E.U8 R12, desc[UR26][R8.64] ;  /* 0x0000001a080c7981 */ /* 0x0000a2000c1e1100 */
[----:B------:R-:W-:Y:S01]  /*8390*/  IMAD.X R45, R50, 0x1, R47, P1 ;  /* 0x00000001322d7824 */ /* 0x000fe200008e062f */
[----:B------:R-:W-:-:S04]  /*83a0*/  IADD3 R46, P1, PT, R180, R60, RZ ;  /* 0x0000003cb42e7210 */ /* 0x000fc80007f3e0ff */
[----:B------:R1:W2:Y:S01]  /*83b0*/  LDG.E.U8 R10, desc[UR26][R44.64] ;  /* 0x0000001a2c0a7981 */ /* 0x0002a2000c1e1100 */
[----:B0-----:R-:W-:Y:S01]  /*83c0*/  IADD3 R8, P2, PT, R180, R48, RZ ;  /* 0x00000030b4087210 */ /* 0x001fe20007f5e0ff */
[C---:B------:R-:W-:Y:S02]  /*83d0*/  IMAD.X R47, R50.reuse, 0x1, R61, P1 ;  /* 0x00000001322f7824 */ /* 0x040fe400008e063d */
[----:B------:R-:W2:Y:S02]  /*83e0*/  LDL.64 R60, [R1+0xd0] ;  /* 0x0000d000013c7983 */ /* 0x000ea40000100a00 */
[----:B------:R-:W-:Y:S01]  /*83f0*/  IMAD.X R9, R50, 0x1, R49, P2 ;  /* 0x0000000132097824 */ /* 0x000fe200010e0631 */
[C---:B------:R-:W-:Y:S02]  /*8400*/  IADD3 R48, P2, PT, R180.reuse, R56, RZ ;  /* 0x00000038b4307210 */ /* 0x040fe40007f5e0ff */
[----:B-1----:R-:W-:-:S03]  /*8410*/  IADD3 R44, P1, PT, R180, R54, RZ ;  /* 0x00000036b42c7210 */ /* 0x002fc60007f3e0ff */
[C---:B------:R-:W-:Y:S01]  /*8420*/  IMAD.X R49, R50.reuse, 0x1, R57, P2 ;  /* 0x0000000132317824 */ /* 0x040fe200010e0639 */
[----:B------:R-:W4:Y:S01]  /*8430*/  LDG.E.U8 R9, desc[UR26][R8.64] ;  /* 0x0000001a08097981 */ /* 0x000f22000c1e1100 */
[----:B------:R-:W-:-:S03]  /*8440*/  IMAD.X R45, R50, 0x1, R55, P1 ;  /* 0x00000001322d7824 */ /* 0x000fc600008e0637 */
[----:B------:R0:W4:Y:S04]  /*8450*/  LDG.E.U8 R28, desc[UR26][R48.64] ;  /* 0x0000001a301c7981 */ /* 0x000128000c1e1100 */
[----:B------:R-:W4:Y:S04]  /*8460*/  LDG.E.U8 R51, desc[UR26][R44.64] ;  /* 0x0000001a2c337981 */ /* 0x000f28000c1e1100 */
[----:B------:R1:W4:Y:S01]  /*8470*/  LDG.E.U8 R8, desc[UR26][R46.64] ;  /* 0x0000001a2e087981 */ /* 0x000322000c1e1100 */
[C---:B0-----:R-:W-:Y:S02]  /*8480*/  IADD3 R48, P1, PT, R180.reuse, R250, RZ ;  /* 0x000000fab4307210 */ /* 0x041fe40007f3e0ff */
[----:B-1----:R-:W-:-:S03]  /*8490*/  IADD3 R46, P2, PT, R180, R52, RZ ;  /* 0x00000034b42e7210 */ /* 0x002fc60007f5e0ff */
[C---:B------:R-:W-:Y:S02]  /*84a0*/  IMAD.X R49, R50.reuse, 0x1, R251, P1 ;  /* 0x0000000132317824 */ /* 0x040fe400008e06fb */
[----:B------:R-:W-:Y:S01]  /*84b0*/  IMAD.X R47, R50, 0x1, R53, P2 ;  /* 0x00000001322f7824 */ /* 0x000fe200010e0635 */
[----:B------:R-:W-:Y:S02]  /*84c0*/  IADD3 R44, P2, PT, R180, R242, RZ ;  /* 0x000000f2b42c7210 */ /* 0x000fe40007f5e0ff */
[----:B------:R0:W4:Y:S04]  /*84d0*/  LDG.E.U8 R53, desc[UR26][R48.64] ;  /* 0x0000001a30357981 */ /* 0x000128000c1e1100 */
[----:B------:R1:W4:Y:S01]  /*84e0*/  LDG.E.U8 R52, desc[UR26][R46.64] ;  /* 0x0000001a2e347981 */ /* 0x000322000c1e1100 */
[----:B------:R-:W-:Y:S01]  /*84f0*/  IMAD.X R45, R50, 0x1, R243, P2 ;  /* 0x00000001322d7824 */ /* 0x000fe200010e06f3 */
[----:B0-----:R-:W-:-:S04]  /*8500*/  IADD3 R48, P2, PT, R180, R224, RZ ;  /* 0x000000e0b4307210 */ /* 0x001fc80007f5e0ff */
[----:B------:R0:W4:Y:S01]  /*8510*/  LDG.E.U8 R54, desc[UR26][R44.64] ;  /* 0x0000001a2c367981 */ /* 0x000122000c1e1100 */
[----:B-1----:R-:W-:Y:S01]  /*8520*/  IADD3 R46, P1, PT, R180, R232, RZ ;  /* 0x000000e8b42e7210 */ /* 0x002fe20007f3e0ff */
[----:B------:R-:W-:-:S04]  /*8530*/  IMAD.X R49, R50, 0x1, R225, P2 ;  /* 0x0000000132317824 */ /* 0x000fc800010e06e1 */
[----:B------:R-:W-:Y:S01]  /*8540*/  IMAD.X R47, R50, 0x1, R233, P1 ;  /* 0x00000001322f7824 */ /* 0x000fe200008e06e9 */
[----:B------:R-:W4:Y:S01]  /*8550*/  LDG.E.U8 R56, desc[UR26][R48.64] ;  /* 0x0000001a30387981 */ /* 0x000f22000c1e1100 */
[----:B0-----:R-:W-:-:S03]  /*8560*/  IADD3 R44, P1, PT, R180, R216, RZ ;  /* 0x000000d8b42c7210 */ /* 0x001fc60007f3e0ff */
[----:B------:R0:W4:Y:S02]  /*8570*/  LDG.E.U8 R55, desc[UR26][R46.64] ;  /* 0x0000001a2e377981 */ /* 0x000124000c1e1100 */
[----:B------:R-:W-:-:S05]  /*8580*/  IMAD.X R45, R50, 0x1, R217, P1 ;  /* 0x00000001322d7824 */ /* 0x000fca00008e06d9 */
[----:B------:R1:W4:Y:S01]  /*8590*/  LDG.E.U8 R57, desc[UR26][R44.64] ;  /* 0x0000001a2c397981 */ /* 0x000322000c1e1100 */
[----:B0-----:R-:W-:-:S05]  /*85a0*/  IADD3 R46, P2, PT, R180, R198, RZ ;  /* 0x000000c6b42e7210 */ /* 0x001fca0007f5e0ff */
[----:B------:R-:W-:Y:S01]  /*85b0*/  IMAD.X R47, R50, 0x1, R199, P2 ;  /* 0x00000001322f7824 */ /* 0x000fe200010e06c7 */
[----:B---3--:R-:W-:-:S04]  /*85c0*/  IADD3 R48, P1, PT, R180, R58, RZ ;  /* 0x0000003ab4307210 */ /* 0x008fc80007f3e0ff */
[----:B------:R0:W3:Y:S01]  /*85d0*/  LDG.E.U8 R58, desc[UR26][R46.64] ;  /* 0x0000001a2e3a7981 */ /* 0x0000e2000c1e1100 */
[----:B------:R-:W-:Y:S01]  /*85e0*/  IMAD.X R49, R50, 0x1, R59, P1 ;  /* 0x0000000132317824 */ /* 0x000fe200008e063b */
[----:B-1----:R-:W-:-:S04]  /*85f0*/  IADD3 R44, P1, PT, R180, R64, RZ ;  /* 0x00000040b42c7210 */ /* 0x002fc80007f3e0ff */
[----:B------:R-:W3:Y:S01]  /*8600*/  LDG.E.U8 R48, desc[UR26][R48.64] ;  /* 0x0000001a30307981 */ /* 0x000ee2000c1e1100 */
[----:B------:R-:W-:-:S03]  /*8610*/  IMAD.X R45, R50, 0x1, R65, P1 ;  /* 0x00000001322d7824 */ /* 0x000fc600008e0641 */
[----:B------:R-:W3:Y:S01]  /*8620*/  LDL.64 R64, [R1+0x50] ;  /* 0x0000500001407983 */ /* 0x000ee20000100a00 */
[----:B0-----:R-:W-:-:S05]  /*8630*/  IADD3 R46, P2, PT, R180, R66, RZ ;  /* 0x00000042b42e7210 */ /* 0x001fca0007f5e0ff */
[----:B------:R-:W-:Y:S01]  /*8640*/  IMAD.X R47, R50, 0x1, R67, P2 ;  /* 0x00000001322f7824 */ /* 0x000fe200010e0643 */
[----:B------:R2:W4:Y:S04]  /*8650*/  LDG.E.U8 R49, desc[UR26][R44.64] ;  /* 0x0000001a2c317981 */ /* 0x000528000c1e1100 */
[----:B------:R-:W4:Y:S04]  /*8660*/  LDL.64 R66, [R1+0x10] ;  /* 0x0000100001427983 */ /* 0x000f280000100a00 */
[----:B------:R-:W4:Y:S01]  /*8670*/  LDG.E.U8 R59, desc[UR26][R46.64] ;  /* 0x0000001a2e3b7981 */ /* 0x000f22000c1e1100 */
[----:B--2---:R-:W-:-:S05]  /*8680*/  IADD3 R44, P1, PT, R180, R60, RZ ;  /* 0x0000003cb42c7210 */ /* 0x004fca0007f3e0ff */
[----:B------:R-:W-:-:S05]  /*8690*/  IMAD.X R45, R50, 0x1, R61, P1 ;  /* 0x00000001322d7824 */ /* 0x000fca00008e063d */
[----:B------:R0:W2:Y:S02]  /*86a0*/  LDG.E.U8 R60, desc[UR26][R44.64] ;  /* 0x0000001a2c3c7981 */ /* 0x0000a4000c1e1100 */
[----:B0-----:R-:W-:-:S05]  /*86b0*/  IADD3 R44, P1, PT, R180, R210, RZ ;  /* 0x000000d2b42c7210 */ /* 0x001fca0007f3e0ff */
[----:B------:R-:W-:-:S05]  /*86c0*/  IMAD.X R45, R50, 0x1, R211, P1 ;  /* 0x00000001322d7824 */ /* 0x000fca00008e06d3 */
[----:B------:R0:W2:Y:S02]  /*86d0*/  LDG.E.U8 R61, desc[UR26][R44.64] ;  /* 0x0000001a2c3d7981 */ /* 0x0000a4000c1e1100 */
[----:B0-----:R-:W-:-:S05]  /*86e0*/  IADD3 R44, P1, PT, R180, R62, RZ ;  /* 0x0000003eb42c7210 */ /* 0x001fca0007f3e0ff */
[----:B------:R-:W-:-:S05]  /*86f0*/  IMAD.X R45, R50, 0x1, R63, P1 ;  /* 0x00000001322d7824 */ /* 0x000fca00008e063f */
[----:B------:R0:W2:Y:S02]  /*8700*/  LDG.E.U8 R62, desc[UR26][R44.64] ;  /* 0x0000001a2c3e7981 */ /* 0x0000a4000c1e1100 */
[----:B0-----:R-:W-:-:S05]  /*8710*/  IADD3 R44, P1, PT, R180, R208, RZ ;  /* 0x000000d0b42c7210 */ /* 0x001fca0007f3e0ff */
[----:B------:R-:W-:-:S05]  /*8720*/  IMAD.X R45, R50, 0x1, R209, P1 ;  /* 0x00000001322d7824 */ /* 0x000fca00008e06d1 */
[----:B------:R3:W2:Y:S01]  /*8730*/  LDG.E.U8 R63, desc[UR26][R44.64] ;  /* 0x0000001a2c3f7981 */ /* 0x0006a2000c1e1100 */
[----:B------:R-:W-:-:S05]  /*8740*/  IADD3 R46, P2, PT, R180, R196, RZ ;  /* 0x000000c4b42e7210 */ /* 0x000fca0007f5e0ff */
[----:B------:R-:W-:-:S06]  /*8750*/  IMAD.X R47, R50, 0x1, R197, P2 ;  /* 0x00000001322f7824 */ /* 0x000fcc00010e06c5 */
[----:B------:R-:W2:Y:S01]  /*8760*/  LDG.E.U8 R47, desc[UR26][R46.64] ;  /* 0x0000001a2e2f7981 */ /* 0x000ea2000c1e1100 */
[----:B---3--:R-:W-:-:S05]  /*8770*/  IADD3 R44, P1, PT, R180, R64, RZ ;  /* 0x00000040b42c7210 */ /* 0x008fca0007f3e0ff */
[----:B------:R-:W-:-:S05]  /*8780*/  IMAD.X R45, R50, 0x1, R65, P1 ;  /* 0x00000001322d7824 */ /* 0x000fca00008e0641 */
[----:B------:R0:W3:Y:S02]  /*8790*/  LDG.E.U8 R64, desc[UR26][R44.64] ;  /* 0x0000001a2c407981 */ /* 0x0000e4000c1e1100 */
[----:B0-----:R-:W-:-:S05]  /*87a0*/  IADD3 R44, P1, PT, R180, R206, RZ ;  /* 0x000000ceb42c7210 */ /* 0x001fca0007f3e0ff */
[----:B------:R-:W-:-:S05]  /*87b0*/  IMAD.X R45, R50, 0x1, R207, P1 ;  /* 0x00000001322d7824 */ /* 0x000fca00008e06cf */
[----:B------:R4:W2:Y:S02]  /*87c0*/  LDG.E.U8 R65, desc[UR26][R44.64] ;  /* 0x0000001a2c417981 */ /* 0x0008a4000c1e1100 */
[----:B----4-:R-:W-:-:S05]  /*87d0*/  IADD3 R44, P1, PT, R180, R66, RZ ;  /* 0x00000042b42c7210 */ /* 0x010fca0007f3e0ff */
[----:B------:R-:W-:-:S05]  /*87e0*/  IMAD.X R45, R50, 0x1, R67, P1 ;  /* 0x00000001322d7824 */ /* 0x000fca00008e0643 */
[----:B------:R0:W4:Y:S02]  /*87f0*/  LDG.E.U8 R66, desc[UR26][R44.64] ;  /* 0x0000001a2c427981 */ /* 0x000124000c1e1100 */
        /* <DEDUP_REMOVED lines=8> */
[----:B------:R0:W3:Y:S02]  /*8880*/  LDG.E.U8 R209, desc[UR26][R44.64] ;  /* 0x0000001a2cd17981 */ /* 0x0000e4000c1e1100 */
[----:B0-----:R-:W-:-:S05]  /*8890*/  IADD3 R44, P1, PT, R180, R222, RZ ;  /* 0x000000deb42c7210 */ /* 0x001fca0007f3e0ff */
[----:B------:R-:W-:-:S05]  /*88a0*/  IMAD.X R45, R50, 0x1, R223, P1 ;  /* 0x00000001322d7824 */ /* 0x000fca00008e06df */
[----:B------:R0:W4:Y:S02]  /*88b0*/  LDG.E.U8 R210, desc[UR26][R44.64] ;  /* 0x0000001a2cd27981 */ /* 0x000124000c1e1100 */
[----:B0-----:R-:W-:-:S05]  /*88c0*/  IADD3 R44, P1, PT, R180, R204, RZ ;  /* 0x000000ccb42c7210 */ /* 0x001fca0007f3e0ff */
[----:B------:R-:W-:-:S05]  /*88d0*/  IMAD.X R45, R50, 0x1, R205, P1 ;  /* 0x00000001322d7824 */ /* 0x000fca00008e06cd */
[----:B------:R0:W4:Y:S01]  /*88e0*/  LDG.E.U8 R44, desc[UR26][R44.64] ;  /* 0x0000001a2c2c7981 */ /* 0x000122000c1e1100 */
[----:B------:R-:W1:Y:S02]  /*88f0*/  S2R R206, SR_TID.X ;  /* 0x0000000000ce7919 */ /* 0x000e640000002100 */
[----:B-1----:R-:W-:-:S05]  /*8900*/  LOP3.LUT R211, R206, 0x7f, RZ, 0xc0, !PT ;  /* 0x0000007fced37812 */ /* 0x002fca00078ec0ff */
        /* <DEDUP_REMOVED lines=8> */
[----:B------:R-:W-:-:S03]  /*8990*/  LOP3.LUT R212, R211, 0x10, RZ, 0x3c, !PT ;  /* 0x00000010d3d47812 */ /* 0x000fc600078e3cff */
[----:B------:R-:W-:Y:S04]  /*89a0*/  STS.U8 [R211+UR11+0x5000], R40 ;  /* 0x00500028d3007988 */ /* 0x000fe8000800000b */
[----:B------:R-:W-:Y:S04]  /*89b0*/  STS.U8 [R211+UR11+0x5200], R39 ;  /* 0x00520027d3007988 */ /* 0x000fe8000800000b */
[----:B------:R-:W-:Y:S04]  /*89c0*/  STS.U8 [R211+UR11+0x5400], R38 ;  /* 0x00540026d3007988 */ /* 0x000fe8000800000b */
[----:B------:R-:W-:Y:S04]  /*89d0*/  STS.U8 [R211+UR11+0x5600], R37 ;  /* 0x00560025d3007988 */ /* 0x000fe8000800000b */
[----:B------:R-:W-:Y:S04]  /*89e0*/  STS.U8 [R211+UR11+0x5800], R36 ;  /* 0x00580024d3007988 */ /* 0x000fe8000800000b */
[----:B------:R-:W-:Y:S04]  /*89f0*/  STS.U8 [R211+UR11+0x5a00], R35 ;  /* 0x005a0023d3007988 */ /* 0x000fe8000800000b */
[----:B------:R-:W-:Y:S04]  /*8a00*/  STS.U8 [R211+UR11+0x5c00], R34 ;  /* 0x005c0022d3007988 */ /* 0x000fe8000800000b */
[----:B------:R1:W-:Y:S01]  /*8a10*/  STS.U8 [R211+UR11+0x5e00], R4 ;  /* 0x005e0004d3007988 */ /* 0x0003e2000800000b */
[----:B------:R-:W-:-:S03]  /*8a20*/  LOP3.LUT R207, R206, 0x10, RZ, 0xc0, !PT ;  /* 0x00000010cecf7812 */ /* 0x000fc600078ec0ff */
[----:B------:R0:W-:Y:S04]  /*8a30*/  STS.U8 [R212+UR11+0x4080], R5 ;  /* 0x00408005d4007988 */ /* 0x0001e8000800000b */
[----:B------:R0:W-:Y:S04]  /*8a40*/  STS.U8 [R212+UR11+0x4280], R27 ;  /* 0x0042801bd4007988 */ /* 0x0001e8000800000b */
[----:B------:R-:W-:Y:S04]  /*8a50*/  STS.U8 [R212+UR11+0x4480], R6 ;  /* 0x00448006d4007988 */ /* 0x000fe8000800000b */
[----:B------:R-:W-:Y:S04]  /*8a60*/  STS.U8 [R212+UR11+0x4680], R7 ;  /* 0x00468007d4007988 */ /* 0x000fe8000800000b */
[----:B------:R-:W-:Y:S01]  /*8a70*/  STS.U8 [R212+UR11+0x4880], R26 ;  /* 0x0048801ad4007988 */ /* 0x000fe2000800000b */
[----:B------:R-:W-:-:S03]  /*8a80*/  IMAD.SHL.U32 R207, R207, 0x4, RZ ;  /* 0x00000004cfcf7824 */ /* 0x000fc600078e00ff */
[----:B------:R-:W-:Y:S04]  /*8a90*/  STS.U8 [R212+UR11+0x4a80], R25 ;  /* 0x004a8019d4007988 */ /* 0x000fe8000800000b */
[----:B------:R-:W-:Y:S04]  /*8aa0*/  STS.U8 [R212+UR11+0x4c80], R24 ;  /* 0x004c8018d4007988 */ /* 0x000fe8000800000b */
[----:B------:R-:W-:Y:S01]  /*8ab0*/  STS.U8 [R212+UR11+0x4e80], R23 ;  /* 0x004e8017d4007988 */ /* 0x000fe2000800000b */
[----:B------:R-:W-:-:S03]  /*8ac0*/  UIADD3 UR21, UPT, UPT, UR8, 0x80, URZ ;  /* 0x0000008008157890 */ /* 0x000fc6000fffe0ff */
[----:B------:R-:W-:Y:S01]  /*8ad0*/  STS.U8 [R212+UR11+0x5080], R22 ;  /* 0x00508016d4007988 */ /* 0x000fe2000800000b */
[----:B-1----:R-:W-:-:S03]  /*8ae0*/  LOP3.LUT R211, R211, 0x20, RZ, 0x3c, !PT ;  /* 0x00000020d3d37812 */ /* 0x002fc600078e3cff */
[----:B------:R-:W-:Y:S01]  /*8af0*/  STS.U8 [R212+UR11+0x5280], R21 ;  /* 0x00528015d4007988 */ /* 0x000fe2000800000b */
[----:B------:R-:W-:-:S03]  /*8b00*/  VIADD R46, R207, 0x35 ;  /* 0x00000035cf2e7836 */ /* 0x000fc60000000000 */
[----:B------:R-:W-:Y:S04]  /*8b10*/  STS.U8 [R212+UR11+0x5480], R20 ;  /* 0x00548014d4007988 */ /* 0x000fe8000800000b */
[----:B------:R-:W-:Y:S04]  /*8b20*/  STS.U8 [R212+UR11+0x5680], R19 ;  /* 0x00568013d4007988 */ /* 0x000fe8000800000b */
[----:B------:R-:W-:Y:S04]  /*8b30*/  STS.U8 [R212+UR11+0x5880], R18 ;  /* 0x00588012d4007988 */ /* 0x000fe8000800000b */
[----:B------:R-:W-:Y:S01]  /*8b40*/  STS.U8 [R212+UR11+0x5a80], R17 ;  /* 0x005a8011d4007988 */ /* 0x000fe2000800000b */
[----:B------:R-:W-:-:S03]  /*8b50*/  LOP3.LUT R46, R46, UR21, RZ, 0xfc, !PT ;  /* 0x000000152e2e7c12 */ /* 0x000fc6000f8efcff */
[----:B------:R-:W-:Y:S04]  /*8b60*/  STS.U8 [R212+UR11+0x5c80], R16 ;  /* 0x005c8010d4007988 */ /* 0x000fe8000800000b */
[----:B-----5:R-:W-:Y:S01]  /*8b70*/  STS.U8 [R212+UR11+0x5e80], R15 ;  /* 0x005e800fd4007988 */ /* 0x020fe2000800000b */
[----:B------:R-:W-:-:S03]  /*8b80*/  VIADD R206, R207, UR8 ;  /* 0x00000008cfce7c36 */ /* 0x000fc60008000000 */
[----:B------:R-:W-:Y:S01]  /*8b90*/  STS.U8 [R211+UR11+0x4100], R14 ;  /* 0x0041000ed3007988 */ /* 0x000fe2000800000b */
[----:B0-----:R-:W-:-:S03]  /*8ba0*/  VIADD R45, R207, 0x34 ;  /* 0x00000034cf2d7836 */ /* 0x001fc60000000000 */
[----:B------:R-:W-:Y:S01]  /*8bb0*/  STS.U8 [R211+UR11+0x4300], R13 ;  /* 0x0043000dd3007988 */ /* 0x000fe2000800000b */
[----:B------:R-:W-:-:S03]  /*8bc0*/  UMOV UR8, 0x1 ;  /* 0x0000000100087882 */ /* 0x000fc60000000000 */
[----:B------:R-:W-:Y:S01]  /*8bd0*/  STS.U8 [R211+UR11+0x4500], R12 ;  /* 0x0045000cd3007988 */ /* 0x000fe2000800000b */
[----:B------:R-:W-:-:S03]  /*8be0*/  ISETP.GE.AND P2, PT, R0, R46, PT ;  /* 0x0000002e0000720c */ /* 0x000fc60003f46270 */
[----:B------:R-:W-:Y:S01]  /*8bf0*/  STS.U8 [R211+UR11+0x4700], R11 ;  /* 0x0047000bd3007988 */ /* 0x000fe2000800000b */
[----:B------:R-:W-:Y:S01]  /*8c00*/  VIADD R46, R207, 0x37 ;  /* 0x00000037cf2e7836 */ /* 0x000fe20000000000 */
[----:B------:R-:W-:-:S04]  /*8c10*/  @!UP0 UIADD3 UR8, UPT, UPT, -UR8, 0x100000, URZ ;  /* 0x0010000008088890 */ /* 0x000fc8000fffe1ff */
[----:B------:R-:W-:Y:S02]  /*8c20*/  @!UP0 USHF.L.U32 UR9, UR8, 0xb, URZ ;  /* 0x0000000b08098899 */ /* 0x000fe400080006ff */
[----:B------:R-:W-:Y:S01]  /*8c30*/  @!UP0 USHF.L.U32 UR8, UR8, 0x1, URZ ;  /* 0x0000000108088899 */ /* 0x000fe200080006ff */
[----:B------:R-:W-:Y:S04]  /*8c40*/  STS.U8 [R211+UR11+0x4900], R10 ;  /* 0x0049000ad3007988 */ /* 0x000fe8000800000b */
[----:B------:R0:W-:Y:S01]  /*8c50*/  STS.U8 [R211+UR11+0x4b00], R9 ;  /* 0x004b0009d3007988 */ /* 0x0001e2000800000b */
[----:B------:R-:W-:-:S03]  /*8c60*/  LOP3.LUT R45, R45, UR21, RZ, 0xfc, !PT ;  /* 0x000000152d2d7c12 */ /* 0x000fc6000f8efcff */
[----:B------:R1:W-:Y:S04]  /*8c70*/  STS.U8 [R211+UR11+0x4d00], R8 ;  /* 0x004d0008d3007988 */ /* 0x0003e8000800000b */
[----:B------:R-:W-:Y:S01]  /*8c80*/  STS.U8 [R211+UR11+0x4f00], R28 ;  /* 0x004f001cd3007988 */ /* 0x000fe2000800000b */
[----:B------:R-:W-:-:S03]  /*8c90*/  LOP3.LUT R46, R46, UR21, RZ, 0xfc, !PT ;  /* 0x000000152e2e7c12 */ /* 0x000fc6000f8efcff */
[----:B------:R-:W-:Y:S04]  /*8ca0*/  STS.U8 [R211+UR11+0x5100], R51 ;  /* 0x00510033d3007988 */ /* 0x000fe8000800000b */
[----:B------:R-:W-:Y:S01]  /*8cb0*/  STS.U8 [R211+UR11+0x5300], R52 ;  /* 0x00530034d3007988 */ /* 0x000fe2000800000b */
[----:B------:R-:W-:-:S03]  /*8cc0*/  ISETP.GE.AND P6, PT, R0, R45, PT ;  /* 0x0000002d0000720c */ /* 0x000fc60003fc6270 */
[----:B------:R-:W-:Y:S01]  /*8cd0*/  STS.U8 [R211+UR11+0x5500], R53 ;  /* 0x00550035d3007988 */ /* 0x000fe2000800000b */
[----:B------:R-:W-:-:S03]  /*8ce0*/  VOTEU.ALL UP3, P0 ;  /* 0x0000000000ff7886 */ /* 0x000fc60000060000 */
[----:B------:R-:W-:Y:S01]  /*8cf0*/  STS.U8 [R211+UR11+0x5700], R54 ;  /* 0x00570036d3007988 */ /* 0x000fe2000800000b */
[----:B------:R-:W-:-:S03]  /*8d00*/  VIADD R45, R207, 0x36 ;  /* 0x00000036cf2d7836 */ /* 0x000fc60000000000 */
[----:B------:R-:W-:Y:S01]  /*8d10*/  STS.U8 [R211+UR11+0x5900], R55 ;  /* 0x00590037d3007988 */ /* 0x000fe2000800000b */
[----:B------:R-:W-:-:S03]  /*8d20*/  ISETP.GE.AND P3, PT, R0, R46, PT ;  /* 0x0000002e0000720c */ /* 0x000fc60003f66270 */
[----:B------:R-:W-:Y:S01]  /*8d30*/  STS.U8 [R211+UR11+0x5b00], R56 ;  /* 0x005b0038d3007988 */ /* 0x000fe2000800000b */
[----:B------:R-:W-:-:S03]  /*8d40*/  VIADD R46, R207, 0x31 ;  /* 0x00000031cf2e7836 */ /* 0x000fc60000000000 */
[----:B------:R-:W-:Y:S04]  /*8d50*/  STS.U8 [R211+UR11+0x5d00], R57 ;  /* 0x005d0039d3007988 */ /* 0x000fe8000800000b */
[----:B------:R-:W-:Y:S01]  /*8d60*/  STS.U8 [R211+UR11+0x5f00], R58 ;  /* 0x005f003ad3007988 */ /* 0x000fe2000800000b */
[----:B------:R-:W-:-:S03]  /*8d70*/  LOP3.LUT R45, R45, UR21, RZ, 0xfc, !PT ;  /* 0x000000152d2d7c12 */ /* 0x000fc6000f8efcff */
[----:B------:R-:W-:Y:S04]  /*8d80*/  STS.U8 [R252+UR11+0x4180], R48 ;  /* 0x00418030fc007988 */ /* 0x000fe8000800000b */
[----:B------:R-:W-:Y:S04]  /*8d90*/  STS.U8 [R252+UR11+0x4380], R49 ;  /* 0x00438031fc007988 */ /* 0x000fe8000800000b */
[----:B------:R-:W-:Y:S04]  /*8da0*/  STS.U8 [R252+UR11+0x4580], R59 ;  /* 0x0045803bfc007988 */ /* 0x000fe8000800000b */
[----:B--2---:R-:W-:Y:S04]  /*8db0*/  STS.U8 [R252+UR11+0x4780], R60 ;  /* 0x0047803cfc007988 */ /* 0x004fe8000800000b */
[----:B------:R-:W-:Y:S04]  /*8dc0*/  STS.U8 [R252+UR11+0x4980], R61 ;  /* 0x0049803dfc007988 */ /* 0x000fe8000800000b */
[----:B------:R-:W-:Y:S04]  /*8dd0*/  STS.U8 [R252+UR11+0x4b80], R62 ;  /* 0x004b803efc007988 */ /* 0x000fe8000800000b */
[----:B------:R-:W-:Y:S04]  /*8de0*/  STS.U8 [R252+UR11+0x4d80], R63 ;  /* 0x004d803ffc007988 */ /* 0x000fe8000800000b */
[----:B---3--:R-:W-:Y:S04]  /*8df0*/  STS.U8 [R252+UR11+0x4f80], R64 ;  /* 0x004f8040fc007988 */ /* 0x008fe8000800000b */
[----:B------:R-:W-:Y:S04]  /*8e00*/  STS.U8 [R252+UR11+0x5180], R65 ;  /* 0x00518041fc007988 */ /* 0x000fe8000800000b */
[----:B----4-:R-:W-:Y:S04]  /*8e10*/  STS.U8 [R252+UR11+0x5380], R66 ;  /* 0x00538042fc007988 */ /* 0x010fe8000800000b */
[----:B------:R-:W-:Y:S04]  /*8e20*/  STS.U8 [R252+UR11+0x5580], R67 ;  /* 0x00558043fc007988 */ /* 0x000fe8000800000b */
[----:B------:R-:W-:Y:S04]  /*8e30*/  STS.U8 [R252+UR11+0x5780], R208 ;  /* 0x005780d0fc007988 */ /* 0x000fe8000800000b */
[----:B------:R2:W-:Y:S04]  /*8e40*/  STS.U8 [R252+UR11+0x5980], R209 ;  /* 0x005980d1fc007988 */ /* 0x0005e8000800000b */
[----:B------:R3:W-:Y:S04]  /*8e50*/  STS.U8 [R252+UR11+0x5b80], R210 ;  /* 0x005b80d2fc007988 */ /* 0x0007e8000800000b */
[----:B------:R3:W-:Y:S01]  /*8e60*/  STS.U8 [R252+UR11+0x5f80], R47 ;  /* 0x005f802ffc007988 */ /* 0x0007e2000800000b */
[----:B------:R-:W-:-:S02]  /*8e70*/  LOP3.LUT R46, R46, UR21, RZ, 0xfc, !PT ;  /* 0x000000152e2e7c12 */ /* 0x000fc4000f8efcff */
[C---:B------:R-:W-:Y:S01]  /*8e80*/  ISETP.GE.AND P4, PT, R0.reuse, R45, PT ;  /* 0x0000002d0000720c */ /* 0x040fe20003f86270 */
[----:B------:R3:W-:Y:S01]  /*8e90*/  STS.U8 [R252+UR11+0x5d80], R44 ;  /* 0x005d802cfc007988 */ /* 0x0007e2000800000b */
[----:B------:R4:W-:Y:S06]  /*8ea0*/  MEMBAR.ALL.CTA ;  /* 0x0000000000007992 */ /* 0x0009ec0000008000 */
[----:B----4-:R-:W-:Y:S04]  /*8eb0*/  FENCE.VIEW.ASYNC.S ;  /* 0x00000000000073c6 */ /* 0x010fe80000000000 */
[----:B------:R-:W4:Y:S02]  /*8ec0*/  FENCE.VIEW.ASYNC.S ;  /* 0x00000000000073c6 */ /* 0x000f240000000000 */
[----:B----4-:R3:W4:Y:S01]  /*8ed0*/  @!UP3 SYNCS.EXCH.64 URZ, [UR11+0x9010], UR8 ;  /* 0x009010080bffb5b2 */ /* 0x0107220008000100 */
[C---:B------:R-:W-:Y:S01]  /*8ee0*/  VIADD R45, R207.reuse, 0x30 ;  /* 0x00000030cf2d7836 */ /* 0x040fe20000000000 */
[----:B------:R-:W-:Y:S01]  /*8ef0*/  ISETP.GE.AND P5, PT, R0, R46, PT ;  /* 0x0000002e0000720c */ /* 0x000fe20003fa6270 */
[----:B------:R-:W-:-:S02]  /*8f00*/  VIADD R46, R207, 0x33 ;  /* 0x00000033cf2e7836 */ /* 0x000fc40000000000 */
[----:B------:R-:W-:Y:S01]  /*8f10*/  VIADD R4, R206, 0x82 ;  /* 0x00000082ce047836 */ /* 0x000fe20000000000 */
[----:B------:R-:W-:Y:S01]  /*8f20*/  LOP3.LUT R45, R45, UR21, RZ, 0xfc, !PT ;  /* 0x000000152d2d7c12 */ /* 0x000fe2000f8efcff */
[C---:B------:R-:W-:Y:S01]  /*8f30*/  VIADD R50, R207.reuse, 0x32 ;  /* 0x00000032cf327836 */ /* 0x040fe20000000000 */
[----:B------:R-:W-:Y:S02]  /*8f40*/  SEL R5, RZ, 0x1, P3 ;  /* 0x00000001ff057807 */ /* 0x000fe40001800000 */
[----:B------:R-:W-:Y:S02]  /*8f50*/  LOP3.LUT R46, R46, UR21, RZ, 0xfc, !PT ;  /* 0x000000152e2e7c12 */ /* 0x000fe4000f8efcff */
[----:B------:R-:W-:Y:S01]  /*8f60*/  ISETP.GE.AND P3, PT, R0, R4, PT ;  /* 0x000000040000720c */ /* 0x000fe20003f66270 */
[----:B------:R-:W-:Y:S01]  /*8f70*/  VIADD R4, R206, 0x83 ;  /* 0x00000083ce047836 */ /* 0x000fe20000000000 */
[----:B----4-:R-:W-:Y:S01]  /*8f80*/  BAR.SYNC.DEFER_BLOCKING 0x0 ;  /* 0x0000000000007b1d */ /* 0x010fe20000010000 */
[----:B------:R-:W-:Y:S01]  /*8f90*/  ISETP.GE.AND P1, PT, R0, R45, PT ;  /* 0x0000002d0000720c */ /* 0x000fe20003f26270 */
[----:B------:R-:W-:Y:S01]  /*8fa0*/  VIADD R27, R206, 0x84 ;  /* 0x00000084ce1b7836 */ /* 0x000fe20000000000 */
[----:B------:R-:W-:Y:S01]  /*8fb0*/  SEL R45, RZ, 0x4, P2 ;  /* 0x00000004ff2d7807 */ /* 0x000fe20001000000 */
[----:B0-----:R-:W-:Y:S01]  /*8fc0*/  VIADD R9, R207, 0x3d ;  /* 0x0000003dcf097836 */ /* 0x001fe20000000000 */
[----:B------:R-:W-:-:S02]  /*8fd0*/  ISETP.GE.AND P2, PT, R0, R46, PT ;  /* 0x0000002e0000720c */ /* 0x000fc40003f46270 */
[----:B------:R-:W-:Y:S02]  /*8fe0*/  LOP3.LUT R50, R50, UR21, RZ, 0xfc, !PT ;  /* 0x0000001532327c12 */ /* 0x000fe4000f8efcff */
[----:B------:R-:W-:Y:S02]  /*8ff0*/  SEL R6, RZ, 0x1fffe, P4 ;  /* 0x0001fffeff067807 */ /* 0x000fe40002000000 */
[C---:B------:R-:W-:Y:S01]  /*9000*/  ISETP.GE.AND P4, PT, R0.reuse, R4, PT ;  /* 0x000000040000720c */ /* 0x040fe20003f86270 */
[C---:B-1----:R-:W-:Y:S01]  /*9010*/  VIADD R8, R207.reuse, 0x3c ;  /* 0x0000003ccf087836 */ /* 0x042fe20000000000 */
[----:B------:R-:W-:Y:S01]  /*9020*/  SEL R46, RZ, 0x7fff8, P6 ;  /* 0x0007fff8ff2e7807 */ /* 0x000fe20003000000 */
[----:B------:R-:W-:Y:S01]  /*9030*/  VIADD R7, R207, 0x3e ;  /* 0x0000003ecf077836 */ /* 0x000fe20000000000 */
[----:B------:R-:W-:Y:S02]  /*9040*/  SEL R4, RZ, 0x4, P5 ;  /* 0x00000004ff047807 */ /* 0x000fe40002800000 */
[----:B------:R-:W-:-:S02]  /*9050*/  ISETP.GE.AND P6, PT, R0, R50, PT ;  /* 0x000000320000720c */ /* 0x000fc40003fc6270 */
[----:B------:R-:W-:Y:S02]  /*9060*/  ISETP.GE.AND P5, PT, R0, R27, PT ;  /* 0x0000001b0000720c */ /* 0x000fe40003fa6270 */
[----:B------:R-:W-:Y:S02]  /*9070*/  LOP3.LUT R9, R9, UR21, RZ, 0xfc, !PT ;  /* 0x0000001509097c12 */ /* 0x000fe4000f8efcff */
[----:B--2---:R-:W-:Y:S02]  /*9080*/  SEL R209, RZ, 0x7fff8, P1 ;  /* 0x0007fff8ffd17807 */ /* 0x004fe40000800000 */
[----:B------:R-:W-:Y:S01]  /*9090*/  SEL R11, RZ, 0x1, P2 ;  /* 0x00000001ff0b7807 */ /* 0x000fe20001000000 */
[----:B---3--:R-:W-:Y:S06]  /*90a0*/  BRA.U UP2, `(.L_x_12) ;  /* 0x0000000102387547 */ /* 0x008fec000b800000 */
[----:B------:R-:W-:Y:S01]  /*90b0*/  UIADD3 UR8, UPT, UPT, UR11, 0x9010, URZ ;  /* 0x000090100b087890 */ /* 0x000fe2000fffe0ff */
[----:B------:R-:W-:Y:S01]  /*90c0*/  UMOV UR23, 0x80004020 ;  /* 0x8000402000177882 */ /* 0x000fe20000000000 */
[----:B------:R-:W-:Y:S01]  /*90d0*/  UMOV UR28, UR4 ;  /* 0x00000004001c7c82 */ /* 0x000fe20008000000 */
[----:B------:R-:W-:Y:S01]  /*90e0*/  UMOV UR29, 0x80004020 ;  /* 0x80004020001d7882 */ /* 0x000fe20000000000 */
[----:B------:R-:W-:Y:S01]  /*90f0*/  UMOV UR30, 0x0 ;  /* 0x00000000001e7882 */ /* 0x000fe20000000000 */
[----:B------:R-:W-:Y:S01]  /*9100*/  UMOV UR31, 0x4208010 ;  /* 0x04208010001f7882 */ /* 0x000fe20000000000 */
[----:B------:R-:W-:Y:S01]  /*9110*/  UMOV UR9, URZ ;  /* 0x000000ff00097c82 */ /* 0x000fe20008000000 */
[----:B------:R-:W-:Y:S01]  /*9120*/  UMOV UR50, 0x0 ;  /* 0x0000000000327882 */ /* 0x000fe20000000000 */
[----:B------:R-:W-:Y:S01]  /*9130*/  UMOV UR51, 0x4208010 ;  /* 0x0420801000337882 */ /* 0x000fe20000000000 */
[----:B------:R0:W-:Y:S01]  /*9140*/  UTCQMMA gdesc[UR22], gdesc[UR28], tmem[UR14], tmem[UR30], idesc[UR31], !UPT ;  /* 0x00ff1e1c160075ea */ /* 0x0001e2000f80030e */
[----:B------:R-:W-:Y:S01]  /*9150*/  UMOV UR8, UR8 ;  /* 0x0000000800087c82 */ /* 0x000fe20008000000 */
[----:B------:R0:W-:Y:S01]  /*9160*/  UTCQMMA gdesc[UR34], gdesc[UR16], tmem[UR14], tmem[UR50], idesc[UR51], UPT ;  /* 0x00ff3210220075ea */ /* 0x0001e2000b80030e */
[----:B------:R0:W-:Y:S01]  /*9170*/  UTCBAR [UR8], URZ ;  /* 0x000000ff080073e9 */ /* 0x0001e200080000ff */
[----:B------:R-:W-:-:S02]  /*9180*/  NOP ;  /* 0x0000000000007918 */ /* 0x000fc40000000000 */
.L_x_12:
[----:B------:R-:W1:Y:S01]  /*9190*/  SYNCS.PHASECHK.TRANS64.TRYWAIT P2, [UR11+0x9010], RZ ;  /* 0x009010ffff0075a7 */ /* 0x000e62000804110b */
[----:B------:R-:W-:Y:S01]  /*91a0*/  ISETP.GE.AND P1, PT, R0, R9, PT ;  /* 0x000000090000720c */ /* 0x000fe20003f26270 */
[C---:B------:R-:W-:Y:S01]  /*91b0*/  VIADD R9, R207.reuse, 0x39 ;  /* 0x00000039cf097836 */ /* 0x040fe20000000000 */
[----:B------:R-:W-:Y:S01]  /*91c0*/  LOP3.LUT R8, R8, UR21, RZ, 0xfc, !PT ;  /* 0x0000001508087c12 */ /* 0x000fe2000f8efcff */
[----:B------:R-:W-:Y:S01]  /*91d0*/  VIADD R10, R207, 0x38 ;  /* 0x00000038cf0a7836 */ /* 0x000fe20000000000 */
[----:B------:R-:W-:Y:S01]  /*91e0*/  LOP3.LUT R7, R7, UR21, RZ, 0xfc, !PT ;  /* 0x0000001507077c12 */ /* 0x000fe2000f8efcff */
[----:B------:R-:W-:Y:S01]  /*91f0*/  VIADD R15, R207, 0x3f ;  /* 0x0000003fcf0f7836 */ /* 0x000fe20000000000 */
[----:B------:R-:W-:Y:S01]  /*9200*/  SEL R12, RZ, 0x1fffe, P6 ;  /* 0x0001fffeff0c7807 */ /* 0x000fe20003000000 */
[----:B------:R-:W-:Y:S01]  /*9210*/  VIADD R14, R206, 0x80 ;  /* 0x00000080ce0e7836 */ /* 0x000fe20000000000 */
[----:B------:R-:W-:Y:S02]  /*9220*/  ISETP.GE.AND P6, PT, R0, R8, PT ;  /* 0x000000080000720c */ /* 0x000fe40003fc6270 */
[----:B------:R-:W-:-:S02]  /*9230*/  LOP3.LUT R9, R9, UR21, RZ, 0xfc, !PT ;  /* 0x0000001509097c12 */ /* 0x000fc4000f8efcff */
[----:B------:R-:W-:Y:S02]  /*9240*/  SEL R8, RZ, 0x4, P1 ;  /* 0x00000004ff087807 */ /* 0x000fe40000800000 */
[C---:B------:R-:W-:Y:S01]  /*9250*/  ISETP.GE.AND P1, PT, R0.reuse, R7, PT ;  /* 0x000000070000720c */ /* 0x040fe20003f26270 */
[C---:B------:R-:W-:Y:S01]  /*9260*/  VIADD R7, R207.reuse, 0x3b ;  /* 0x0000003bcf077836 */ /* 0x040fe20000000000 */
[----:B------:R-:W-:Y:S02]  /*9270*/  SEL R210, RZ, 0x7fff8, P6 ;  /* 0x0007fff8ffd27807 */ /* 0x000fe40003000000 */
[----:B------:R-:W-:Y:S01]  /*9280*/  ISETP.GE.AND P6, PT, R0, R9, PT ;  /* 0x000000090000720c */ /* 0x000fe20003fc6270 */
[----:B------:R-:W-:Y:S01]  /*9290*/  VIADD R9, R207, 0x3a ;  /* 0x0000003acf097836 */ /* 0x000fe20000000000 */
[----:B------:R-:W-:Y:S02]  /*92a0*/  LOP3.LUT R10, R10, UR21, RZ, 0xfc, !PT ;  /* 0x000000150a0a7c12 */ /* 0x000fe4000f8efcff */
[----:B------:R-:W-:-:S02]  /*92b0*/  LOP3.LUT R7, R7, UR21, RZ, 0xfc, !PT ;  /* 0x0000001507077c12 */ /* 0x000fc4000f8efcff */
[----:B------:R-:W-:Y:S02]  /*92c0*/  SEL R13, RZ, 0x1fffe, P1 ;  /* 0x0001fffeff0d7807 */ /* 0x000fe40000800000 */
[C---:B------:R-:W-:Y:S02]  /*92d0*/  ISETP.GE.AND P1, PT, R0.reuse, R10, PT ;  /* 0x0000000a0000720c */ /* 0x040fe40003f26270 */
[----:B------:R-:W-:Y:S02]  /*92e0*/  LOP3.LUT R9, R9, UR21, RZ, 0xfc, !PT ;  /* 0x0000001509097c12 */ /* 0x000fe4000f8efcff */
[----:B------:R-:W-:Y:S02]  /*92f0*/  SEL R211, RZ, 0x4, P6 ;  /* 0x00000004ffd37807 */ /* 0x000fe40003000000 */
[----:B------:R-:W-:Y:S02]  /*9300*/  ISETP.GE.AND P6, PT, R0, R7, PT ;  /* 0x000000070000720c */ /* 0x000fe40003fc6270 */
[----:B------:R-:W-:-:S02]  /*9310*/  SEL R7, RZ, 0x7fff8, P1 ;  /* 0x0007fff8ff077807 */ /* 0x000fc40000800000 */
[C---:B------:R-:W-:Y:S02]  /*9320*/  ISETP.GE.AND P1, PT, R0.reuse, R9, PT ;  /* 0x000000090000720c */ /* 0x040fe40003f26270 */
[----:B------:R-:W-:Y:S02]  /*9330*/  LOP3.LUT R15, R15, UR21, RZ, 0xfc, !PT ;  /* 0x000000150f0f7c12 */ /* 0x000fe4000f8efcff */
[----:B------:R-:W-:Y:S02]  /*9340*/  SEL R9, RZ, 0x1fffe, P1 ;  /* 0x0001fffeff097807 */ /* 0x000fe40000800000 */
[C---:B------:R-:W-:Y:S02]  /*9350*/  ISETP.GE.AND P1, PT, R0.reuse, R15, PT ;  /* 0x0000000f0000720c */ /* 0x040fe40003f26270 */
[----:B------:R-:W-:Y:S02]  /*9360*/  SEL R10, RZ, 0x1, P6 ;  /* 0x00000001ff0a7807 */ /* 0x000fe40003000000 */
[----:B------:R-:W-:-:S02]  /*9370*/  ISETP.GE.AND P6, PT, R0, R14, PT ;  /* 0x0000000e0000720c */ /* 0x000fc40003fc6270 */
[----:B------:R-:W-:Y:S01]  /*9380*/  SEL R15, RZ, 0x1, P1 ;  /* 0x00000001ff0f7807 */ /* 0x000fe20000800000 */
[----:B-1----:R-:W-:Y:S10]  /*9390*/  @!P2 BRA `(.L_x_13) ;  /* 0x000000600018a947 */ /* 0x002ff40003800000 */
.L_x_22:
[----:B------:R-:W-:Y:S01]  /*93a0*/  IMAD.IADD R5, R5, 0x1, R6 ;  /* 0x0000000105057824 */ /* 0x000fe200078e0206 */
[----:B------:R-:W-:Y:S01]  /*93b0*/  ISETP.GT.AND P2, PT, R0, R14, PT ;  /* 0x0000000e0000720c */ /* 0x000fe20003f44270 */
[----:B------:R-:W-:Y:S01]  /*93c0*/  IMAD.IADD R11, R11, 0x1, R12 ;  /* 0x000000010b0b7824 */ /* 0x000fe200078e020c */
[----:B------:R-:W-:Y:S01]  /*93d0*/  BAR.SYNC.DEFER_BLOCKING 0x0 ;  /* 0x0000000000007b1d */ /* 0x000fe20000010000 */
[----:B------:R-:W-:Y:S01]  /*93e0*/  IMAD.IADD R13, R15, 0x1, R13 ;  /* 0x000000010f0d7824 */ /* 0x000fe200078e020d */
[----:B------:R-:W-:Y:S01]  /*93f0*/  LOP3.LUT R5, R5, 0x3, RZ, 0xc0, !PT ;  /* 0x0000000305057812 */ /* 0x000fe200078ec0ff */
[----:B------:R-:W-:Y:S01]  /*9400*/  IMAD.IADD R9, R10, 0x1, R9 ;  /* 0x000000010a097824 */ /* 0x000fe200078e0209 */
[----:B------:R-:W-:Y:S01]  /*9410*/  LOP3.LUT R11, R11, 0x3, RZ, 0xc0, !PT ;  /* 0x000000030b0b7812 */ /* 0x000fe200078ec0ff */
[----:B------:R-:W-:Y:S01]  /*9420*/  VIADD R212, R206, 0x85 ;  /* 0x00000085ced47836 */ /* 0x000fe20000000000 */
[----:B------:R-:W-:Y:S01]  /*9430*/  LOP3.LUT R13, R13, 0x3, RZ, 0xc0, !PT ;  /* 0x000000030d0d7812 */ /* 0x000fe200078ec0ff */
[----:B------:R-:W-:Y:S01]  /*9440*/  USHF.L.U32 UR6, UR6, 0x1f, URZ ;  /* 0x0000001f06067899 */ /* 0x000fe200080006ff */
[----:B------:R-:W-:Y:S01]  /*9450*/  LOP3.LUT R9, R9, 0x3, RZ, 0xc0, !PT ;  /* 0x0000000309097812 */ /* 0x000fe200078ec0ff */
[----:B0-----:R-:W-:Y:S01]  /*9460*/  USHF.R.S32.HI UR8, URZ, 0x1f, UR19 ;  /* 0x0000001fff087899 */ /* 0x001fe20008011413 */
[----:B------:R-:W-:-:S02]  /*9470*/  IADD3 R208, PT, PT, R5, R46, R45 ;  /* 0x0000002e05d07210 */ /* 0x000fc40007ffe02d */
[----:B------:R-:W-:Y:S02]  /*9480*/  IADD3 R209, PT, PT, R11, R209, R4 ;  /* 0x000000d10bd17210 */ /* 0x000fe40007ffe004 */
[----:B------:R-:W-:Y:S01]  /*9490*/  IADD3 R210, PT, PT, R13, R210, R8 ;  /* 0x000000d20dd27210 */ /* 0x000fe20007ffe008 */
[----:B------:R-:W-:Y:S01]  /*94a0*/  IMAD.SHL.U32 R208, R208, 0x100, RZ ;  /* 0x00000100d0d07824 */ /* 0x000fe200078e00ff */
[----:B------:R-:W-:Y:S02]  /*94b0*/  IADD3 R211, PT, PT, R9, R7, R211 ;  /* 0x0000000709d37210 */ /* 0x000fe40007ffe0d3 */
[----:B------:R-:W-:Y:S01]  /*94c0*/  LDTM.16dp32bit_t0_t15.x64 R4, tmem[UR13+0x100000] ;  /* 0x1000000d000479ee */ /* 0x000fe20008b00000 */
[----:B------:R-:W0:Y:S01]  /*94d0*/  LDTM.16dp32bit_t16_t31.x64 R4, tmem[UR13+0x100040] ;  /* 0x1000400d000479ee */ /* 0x000e220008b20000 */
[----:B------:R-:W-:Y:S02]  /*94e0*/  LOP3.LUT R210, R210, 0xf, RZ, 0xc0, !PT ;  /* 0x0000000fd2d27812 */ /* 0x000fe400078ec0ff */
[----:B------:R-:W-:-:S03]  /*94f0*/  LOP3.LUT R208, R208, 0xf00, RZ, 0xe2, !PT ;  /* 0x00000f00d0d07812 */ /* 0x000fc600078ee2ff */
[----:B------:R-:W-:Y:S01]  /*9500*/  IMAD R210, R211, 0x10, R210 ;  /* 0x00000010d3d27824 */ /* 0x000fe200078e02d2 */
[----:B------:R-:W1:Y:S01]  /*9510*/  @!P0 SYNCS.CCTL.IV [UR11+0x9010] ;  /* 0x00901000ff0089b1 */ /* 0x000e62000800000b */
[----:B------:R-:W-:Y:S01]  /*9520*/  IMAD R208, R209, 0x1000, R208 ;  /* 0x00001000d1d07824 */ /* 0x000fe200078e02d0 */
[----:B------:R-:W-:Y:S02]  /*9530*/  NOP ;  /* 0x0000000000007918 */ /* 0x000fe40000000000 */
[----:B------:R-:W-:Y:S01]  /*9540*/  LOP3.LUT R210, R210, 0xff, RZ, 0xc0, !PT ;  /* 0x000000ffd2d27812 */ /* 0x000fe200078ec0ff */
[----:B0-----:R-:W-:Y:S01]  /*9550*/  FMUL R4, R4, UR48 ;  /* 0x0000003004047c20 */ /* 0x001fe20008400000 */
[----:B------:R-:W-:Y:S01]  /*9560*/  FMUL R5, R5, UR48 ;  /* 0x0000003005057c20 */ /* 0x000fe20008400000 */
        /* <DEDUP_REMOVED lines=30> */
[----:B------:R-:W-:-:S02]  /*9750*/  VIADD R212, R206, 0x8a ;  /* 0x0000008aced47836 */ /* 0x000fc40000000000 */
[----:B------:R-:W-:Y:S01]  /*9760*/  FMUL R18, R18, UR48 ;  /* 0x0000003012127c20 */ /* 0x000fe20008400000 */
[----:B------:R-:W-:Y:S01]  /*9770*/  FMUL R19, R19, UR48 ;  /* 0x0000003013137c20 */ /* 0x000fe20008400000 */
[----:B------:R-:W-:Y:S01]  /*9780*/  FSEL R13, R13, -INF , P5 ;  /* 0xff8000000d0d7808 */ /* 0x000fe20002800000 */
[----:B------:R-:W-:Y:S01]  /*9790*/  FMUL R20, R20, UR48 ;  /* 0x0000003014147c20 */ /* 0x000fe20008400000 */
[----:B------:R-:W-:Y:S01]  /*97a0*/  ISETP.GE.AND P6, PT, R0, R212, PT ;  /* 0x000000d40000720c */ /* 0x000fe20003fc6270 */
[----:B------:R-:W-:Y:S02]  /*97b0*/  VIADD R212, R206, 0x8b ;  /* 0x0000008bced47836 */ /* 0x000fe40000000000 */
[----:B------:R-:W-:Y:S01]  /*97c0*/  FMUL R21, R21, UR48 ;  /* 0x0000003015157c20 */ /* 0x000fe20008400000 */
        /* <DEDUP_REMOVED lines=85> */
[----:B------:R-:W-:Y:S02]  /*9d20*/  FSEL R28, R28, -INF , P5 ;  /* 0xff8000001c1c7808 */ /* 0x000fe40002800000 */
[----:B------:R-:W-:Y:S01]  /*9d30*/  ISETP.GE.AND P6, PT, R0, R212, PT ;  /* 0x000000d40000720c */ /* 0x000fe20003fc6270 */
[----:B------:R-:W-:-:S03]  /*9d40*/  VIADD R212, R206, 0x9a ;  /* 0x0000009aced47836 */ /* 0x000fc60000000000 */
        /* <DEDUP_REMOVED lines=11> */
[C---:B------:R-:W-:Y:S02]  /*9e00*/  VIADD R212, R206.reuse, 0x9e ;  /* 0x0000009eced47836 */ /* 0x040fe40000000000 */
[----:B------:R-:W-:Y:S01]  /*9e10*/  VIADD R206, R206, 0x9f ;  /* 0x0000009fcece7836 */ /* 0x000fe20000000000 */
[----:B------:R-:W-:Y:S02]  /*9e20*/  FSEL R33, R33, -INF , P5 ;  /* 0xff80000021217808 */ /* 0x000fe40002800000 */
[C---:B------:R-:W-:Y:S02]  /*9e30*/  ISETP.GE.AND P6, PT, R0.reuse, R212, PT ;  /* 0x000000d40000720c */ /* 0x040fe40003fc6270 */
[----:B------:R-:W-:Y:S01]  /*9e40*/  ISETP.GE.AND P2, PT, R0, R206, PT ;  /* 0x000000ce0000720c */ /* 0x000fe20003f46270 */
[----:B------:R-:W-:Y:S01]  /*9e50*/  VIADD R206, R207, 0x2f ;  /* 0x0000002fcfce7836 */ /* 0x000fe20000000000 */
[----:B------:R-:W-:-:S02]  /*9e60*/  FSEL R34, R34, -INF , P6 ;  /* 0xff80000022227808 */ /* 0x000fc40003000000 */
[----:B------:R-:W-:Y:S02]  /*9e70*/  FSEL R35, R35, -INF , P2 ;  /* 0xff80000023237808 */ /* 0x000fe40001000000 */
[----:B------:R-:W-:-:S04]  /*9e80*/  LOP3.LUT R206, R206, UR21, RZ, 0xfc, !PT ;  /* 0x00000015cece7c12 */ /* 0x000fc8000f8efcff */
[----:B------:R-:W-:Y:S01]  /*9e90*/  ISETP.GE.AND P3, PT, R0, R206, PT ;  /* 0x000000ce0000720c */ /* 0x000fe20003f66270 */
[----:B------:R-:W-:-:S03]  /*9ea0*/  VIADD R206, R207, 0x2e ;  /* 0x0000002ecfce7836 */ /* 0x000fc60000000000 */
        /* <DEDUP_REMOVED lines=47> */
[----:B------:R-:W-:-:S05]  /*a1a0*/  VIADD R206, R207, 0x29 ;  /* 0x00000029cfce7836 */ /* 0x000fca0000000000 */
[----:B------:R-:W-:Y:S02]  /*a1b0*/  LOP3.LUT R212, R206, UR21, RZ, 0xfc, !PT ;  /* 0x00000015ced47c12 */ /* 0x000fe4000f8efcff */
[----:B------:R-:W-:Y:S01]  /*a1c0*/  FSEL R206, R44, -INF , P2 ;  /* 0xff8000002cce7808 */ /* 0x000fe20001000000 */
[C---:B------:R-:W-:Y:S01]  /*a1d0*/  VIADD R44, R207.reuse, 0x2a ;  /* 0x0000002acf2c7836 */ /* 0x040fe20000000000 */
[----:B------:R-:W-:Y:S01]  /*a1e0*/  ISETP.GE.AND P2, PT, R0, R212, PT ;  /* 0x000000d40000720c */ /* 0x000fe20003f46270 */
[----:B------:R-:W-:-:S03]  /*a1f0*/  VIADD R207, R207, 0x2b ;  /* 0x0000002bcfcf7836 */ /* 0x000fc60000000000 */
[----:B------:R-:W-:Y:S02]  /*a200*/  LOP3.LUT R44, R44, UR21, RZ, 0xfc, !PT ;  /* 0x000000152c2c7c12 */ /* 0x000fe4000f8efcff */
[----:B------:R-:W-:Y:S02]  /*a210*/  FSEL R45, R45, -INF , P2 ;  /* 0xff8000002d2d7808 */ /* 0x000fe40001000000 */
[----:B------:R-:W-:Y:S01]  /*a220*/  ISETP.GE.AND P2, PT, R0, R44, PT ;  /* 0x0000002c0000720c */ /* 0x000fe20003f46270 */
[----:B------:R-:W-:Y:S01]  /*a230*/  IMAD.IADD R44, R208, 0x1, R210 ;  /* 0x00000001d02c7824 */ /* 0x000fe200078e02d2 */
[----:B------:R-:W-:Y:S02]  /*a240*/  LOP3.LUT R207, R207, UR21, RZ, 0xfc, !PT ;  /* 0x00000015cfcf7c12 */ /* 0x000fe4000f8efcff */
[----:B------:R-:W-:Y:S02]  /*a250*/  FSEL R46, R46, -INF , P2 ;  /* 0xff8000002e2e7808 */ /* 0x000fe40001000000 */
[----:B------:R-:W-:-:S02]  /*a260*/  LOP3.LUT R44, R44, 0xffff, RZ, 0xc0, !PT ;  /* 0x0000ffff2c2c7812 */ /* 0x000fc400078ec0ff */
[----:B------:R-:W-:Y:S02]  /*a270*/  ISETP.GE.AND P2, PT, R0, R207, PT ;  /* 0x000000cf0000720c */ /* 0x000fe40003f46270 */
[--C-:B------:R-:W-:Y:S02]  /*a280*/  SHF.R.U32.HI R207, RZ, 0xf, R44.reuse ;  /* 0x0000000fffcf7819 */ /* 0x100fe4000001162c */
[----:B------:R-:W-:Y:S02]  /*a290*/  FSEL R47, R47, -INF , P2 ;  /* 0xff8000002f2f7808 */ /* 0x000fe40001000000 */
[----:B------:R-:W-:Y:S02]  /*a2a0*/  LOP3.LUT P2, RZ, R207, 0x1, RZ, 0xc0, !PT ;  /* 0x00000001cfff7812 */ /* 0x000fe4000784c0ff */
[--C-:B------:R-:W-:Y:S02]  /*a2b0*/  SHF.R.U32.HI R207, RZ, 0xe, R44.reuse ;  /* 0x0000000effcf7819 */ /* 0x100fe4000001162c */
[----:B------:R-:W-:-:S02]  /*a2c0*/  SHF.R.U32.HI R208, RZ, 0xd, R44 ;  /* 0x0000000dffd07819 */ /* 0x000fc4000001162c */
[----:B------:R-:W-:Y:S02]  /*a2d0*/  LOP3.LUT P6, RZ, R207, 0x1, RZ, 0xc0, !PT ;  /* 0x00000001cfff7812 */ /* 0x000fe400078cc0ff */
[----:B------:R-:W-:Y:S02]  /*a2e0*/  FMNMX3 R207, R4, R5, R6, !PT ;  /* 0x0000000504cf7276 */ /* 0x000fe40007800006 */
[----:B------:R-:W-:Y:S02]  /*a2f0*/  LOP3.LUT P5, RZ, R208, 0x1, RZ, 0xc0, !PT ;  /* 0x00000001d0ff7812 */ /* 0x000fe400078ac0ff */
[----:B------:R-:W-:Y:S02]  /*a300*/  FMNMX3 R207, R207, R7, R8, !PT ;  /* 0x00000007cfcf7276 */ /* 0x000fe40007800008 */
[----:B------:R-:W-:Y:S02]  /*a310*/  SHF.R.U32.HI R208, RZ, 0xc, R44 ;  /* 0x0000000cffd07819 */ /* 0x000fe4000001162c */
[----:B------:R-:W-:-:S02]  /*a320*/  FMNMX3 R207, R207, R9, R10, !PT ;  /* 0x00000009cfcf7276 */ /* 0x000fc4000780000a */
[----:B------:R-:W-:Y:S02]  /*a330*/  LOP3.LUT P4, RZ, R208, 0x1, RZ, 0xc0, !PT ;  /* 0x00000001d0ff7812 */ /* 0x000fe4000788c0ff */
[----:B------:R-:W-:Y:S02]  /*a340*/  FMNMX3 R207, R207, R11, R12, !PT ;  /* 0x0000000bcfcf7276 */ /* 0x000fe4000780000c */
[----:B------:R-:W-:Y:S02]  /*a350*/  SHF.R.U32.HI R208, RZ, 0xb, R44 ;  /* 0x0000000bffd07819 */ /* 0x000fe4000001162c */
[----:B------:R-:W-:Y:S02]  /*a360*/  FMNMX3 R207, R207, R13, R14, !PT ;  /* 0x0000000dcfcf7276 */ /* 0x000fe4000780000e */
[----:B------:R-:W-:Y:S02]  /*a370*/  LOP3.LUT P3, RZ, R208, 0x1, RZ, 0xc0, !PT ;  /* 0x00000001d0ff7812 */ /* 0x000fe4000786c0ff */
[----:B------:R-:W-:-:S02]  /*a380*/  FMNMX3 R207, R207, R15, R16, !PT ;  /* 0x0000000fcfcf7276 */ /* 0x000fc40007800010 */
[----:B------:R-:W-:Y:S02]  /*a390*/  SHF.R.U32.HI R208, RZ, 0xa, R44 ;  /* 0x0000000affd07819 */ /* 0x000fe4000001162c */
[----:B------:R-:W-:Y:S02]  /*a3a0*/  FMNMX3 R207, R207, R17, R18, !PT ;  /* 0x00000011cfcf7276 */ /* 0x000fe40007800012 */
[----:B------:R-:W-:Y:S02]  /*a3b0*/  FSEL R52, R52, -INF , !P2 ;  /* 0xff80000034347808 */ /* 0x000fe40005000000 */
        /* <DEDUP_REMOVED lines=32> */
[----:B------:R-:W-:-:S02]  /*a5c0*/  SHF.R.U32.HI R208, RZ, 0x4, R44 ;  /* 0x00000004ffd07819 */ /* 0x000fc4000001162c */
[----:B------:R-:W-:Y:S02]  /*a5d0*/  FMNMX3 R207, R207, R51, R52, !PT ;  /* 0x00000033cfcf7276 */ /* 0x000fe40007800034 */
[----:B------:R-:W-:Y:S02]  /*a5e0*/  FSEL R58, R58, -INF , !P6 ;  /* 0xff8000003a3a7808 */ /* 0x000fe40007000000 */
[----:B------:R-:W-:Y:S02]  /*a5f0*/  LOP3.LUT P6, RZ, R208, 0x1, RZ, 0xc0, !PT ;  /* 0x00000001d0ff7812 */ /* 0x000fe400078cc0ff */
[----:B------:R-:W-:Y:S02]  /*a600*/  SHF.R.U32.HI R208, RZ, 0x3, R44 ;  /* 0x00000003ffd07819 */ /* 0x000fe4000001162c */
[----:B------:R-:W-:Y:S02]  /*a610*/  FMNMX3 R207, R207, R53, R54, !PT ;  /* 0x00000035cfcf7276 */ /* 0x000fe40007800036 */
[----:B------:R-:W-:-:S02]  /*a620*/  FSEL R59, R59, -INF , !P5 ;  /* 0xff8000003b3b7808 */ /* 0x000fc40006800000 */
[----:B------:R-:W-:Y:S02]  /*a630*/  LOP3.LUT P5, RZ, R208, 0x1, RZ, 0xc0, !PT ;  /* 0x00000001d0ff7812 */ /* 0x000fe400078ac0ff */
[----:B------:R-:W-:Y:S02]  /*a640*/  SHF.R.U32.HI R208, RZ, 0x2, R44 ;  /* 0x00000002ffd07819 */ /* 0x000fe4000001162c */
[----:B------:R-:W-:Y:S02]  /*a650*/  FMNMX3 R207, R207, R55, R56, !PT ;  /* 0x00000037cfcf7276 */ /* 0x000fe40007800038 */
[----:B------:R-:W-:Y:S02]  /*a660*/  SHF.R.U32.HI R44, RZ, 0x1, R44 ;  /* 0x00000001ff2c7819 */ /* 0x000fe4000001162c */
[----:B------:R-:W-:Y:S02]  /*a670*/  FSEL R60, R60, -INF , !P4 ;  /* 0xff8000003c3c7808 */ /* 0x000fe40006000000 */
[----:B------:R-:W-:-:S02]  /*a680*/  FSEL R61, R61, -INF , !P3 ;  /* 0xff8000003d3d7808 */ /* 0x000fc40005800000 */
[----:B------:R-:W-:Y:S02]  /*a690*/  FMNMX3 R207, R207, R57, R58, !PT ;  /* 0x00000039cfcf7276 */ /* 0x000fe4000780003a */
[----:B------:R-:W-:Y:S01]  /*a6a0*/  LOP3.LUT P3, RZ, R44, 0x1, RZ, 0xc0, !PT ;  /* 0x000000012cff7812 */ /* 0x000fe2000786c0ff */
[----:B------:R-:W-:Y:S01]  /*a6b0*/  FMUL R44, R63, UR48 ;  /* 0x000000303f2c7c20 */ /* 0x000fe20008400000 */
[----:B------:R-:W-:Y:S01]  /*a6c0*/  FMUL R63, R64, UR48 ;  /* 0x00000030403f7c20 */ /* 0x000fe20008400000 */
[----:B------:R-:W-:Y:S02]  /*a6d0*/  FSEL R62, R62, -INF , !P2 ;  /* 0xff8000003e3e7808 */ /* 0x000fe40005000000 */
[----:B------:R-:W-:Y:S02]  /*a6e0*/  FMNMX3 R207, R207, R59, R60, !PT ;  /* 0x0000003bcfcf7276 */ /* 0x000fe4000780003c */
[----:B------:R-:W-:Y:S02]  /*a6f0*/  LOP3.LUT P4, RZ, R208, 0x1, RZ, 0xc0, !PT ;  /* 0x00000001d0ff7812 */ /* 0x000fe4000788c0ff */
[----:B------:R-:W-:Y:S01]  /*a700*/  FSEL R64, R44, -INF , !P6 ;  /* 0xff8000002c407808 */ /* 0x000fe20007000000 */
[----:B------:R-:W-:Y:S01]  /*a710*/  FMUL R44, R67, UR48 ;  /* 0x00000030432c7c20 */ /* 0x000fe20008400000 */
[----:B------:R-:W-:-:S02]  /*a720*/  FSEL R63, R63, -INF , !P5 ;  /* 0xff8000003f3f7808 */ /* 0x000fc40006800000 */
[----:B------:R-:W-:Y:S02]  /*a730*/  FMNMX3 R207, R207, R61, R62, !PT ;  /* 0x0000003dcfcf7276 */ /* 0x000fe4000780003e */
[----:B------:R-:W-:Y:S02]  /*a740*/  FSEL R67, R65, -INF , !P4 ;  /* 0xff80000041437808 */ /* 0x000fe40006000000 */
[----:B------:R-:W-:Y:S02]  /*a750*/  FSEL R66, R66, -INF , !P3 ;  /* 0xff80000042427808 */ /* 0x000fe40005800000 */
[----:B------:R-:W-:Y:S02]  /*a760*/  FMNMX3 R207, R207, R64, R63, !PT ;  /* 0x00000040cfcf7276 */ /* 0x000fe4000780003f */
[----:B------:R-:W-:Y:S02]  /*a770*/  FSEL R65, R44, -INF , P1 ;  /* 0xff8000002c417808 */ /* 0x000fe40000800000 */
[----:B------:R-:W-:-:S04]  /*a780*/  FMNMX3 R44, R207, R67, R66, !PT ;  /* 0x00000043cf2c7276 */ /* 0x000fc80007800042 */
[----:B------:R-:W-:-:S05]  /*a790*/  FMNMX R44, R65, R44, !PT ;  /* 0x0000002c412c7209 */ /* 0x000fca0007800000 */
[----:B------:R-:W0:Y:S02]  /*a7a0*/  SHFL.BFLY PT, R207, R44, 0x10, 0x1f ;  /* 0x0e001f002ccf7f89 */ /* 0x000e2400000e0000 */
[----:B0-----:R-:W-:-:S05]  /*a7b0*/  FMNMX3 R44, R44, R207, R181, !PT ;  /* 0x000000cf2c2c7276 */ /* 0x001fca00078000b5 */
[--C-:B------:R-:W-:Y:S01]  /*a7c0*/  FADD R6, R6, -R44.reuse ;  /* 0x8000002c06067221 */ /* 0x100fe20000000000 */
[--C-:B------:R-:W-:Y:S01]  /*a7d0*/  FADD R7, R7, -R44.reuse ;  /* 0x8000002c07077221 */ /* 0x100fe20000000000 */
[--C-:B------:R-:W-:Y:S01]  /*a7e0*/  FADD R4, R4, -R44.reuse ;  /* 0x8000002c04047221 */ /* 0x100fe20000000000 */
[--C-:B------:R-:W-:Y:S01]  /*a7f0*/  FADD R207, R5, -R44.reuse ;  /* 0x8000002c05cf7221 */ /* 0x100fe20000000000 */
[----:B------:R-:W-:Y:S01]  /*a800*/  FMUL R6, R6, 1.4426950216293334961 ;  /* 0x3fb8aa3b06067820 */ /* 0x000fe20000400000 */
[----:B------:R-:W-:Y:S01]  /*a810*/  FMUL R7, R7, 1.4426950216293334961 ;  /* 0x3fb8aa3b07077820 */ /* 0x000fe20000400000 */
[----:B------:R-:W-:Y:S01]  /*a820*/  FMUL R4, R4, 1.4426950216293334961 ;  /* 0x3fb8aa3b04047820 */ /* 0x000fe20000400000 */
[----:B------:R-:W-:Y:S01]  /*a830*/  FMUL R207, R207, 1.4426950216293334961 ;  /* 0x3fb8aa3bcfcf7820 */ /* 0x000fe20000400000 */
[----:B------:R0:W-:Y:S01]  /*a840*/  MUFU.EX2 R215, R6 ;  /* 0x0000000600d77308 */ /* 0x0001e20000000800 */
[--C-:B------:R-:W-:Y:S01]  /*a850*/  FADD R8, R8, -R44.reuse ;  /* 0x8000002c08087221 */ /* 0x100fe20000000000 */
[--C-:B------:R-:W-:Y:S01]  /*a860*/  FADD R10, R10, -R44.reuse ;  /* 0x8000002c0a0a7221 */ /* 0x100fe20000000000 */
[--C-:B------:R-:W-:Y:S01]  /*a870*/  FADD R11, R11, -R44.reuse ;  /* 0x8000002c0b0b7221 */ /* 0x100fe20000000000 */
[--C-:B------:R-:W-:Y:S01]  /*a880*/  FADD R9, R9, -R44.reuse ;  /* 0x8000002c09097221 */ /* 0x100fe20000000000 */
[----:B------:R-:W-:Y:S01]  /*a890*/  FMUL R8, R8, 1.4426950216293334961 ;  /* 0x3fb8aa3b08087820 */ /* 0x000fe20000400000 */
[----:B------:R-:W-:Y:S01]  /*a8a0*/  FMUL R10, R10, 1.4426950216293334961 ;  /* 0x3fb8aa3b0a0a7820 */ /* 0x000fe20000400000 */
[----:B------:R-:W-:Y:S01]  /*a8b0*/  FMUL R11, R11, 1.4426950216293334961 ;  /* 0x3fb8aa3b0b0b7820 */ /* 0x000fe20000400000 */
[----:B------:R2:W3:Y:S01]  /*a8c0*/  MUFU.EX2 R234, R7 ;  /* 0x0000000700ea7308 */ /* 0x0004e20000000800 */
[----:B------:R-:W-:Y:S01]  /*a8d0*/  FMUL R9, R9, 1.4426950216293334961 ;  /* 0x3fb8aa3b09097820 */ /* 0x000fe20000400000 */
[--C-:B------:R-:W-:Y:S01]  /*a8e0*/  FADD R15, R15, -R44.reuse ;  /* 0x8000002c0f0f7221 */ /* 0x100fe20000000000 */
[--C-:B------:R-:W-:Y:S01]  /*a8f0*/  FADD R12, R12, -R44.reuse ;  /* 0x8000002c0c0c7221 */ /* 0x100fe20000000000 */
[--C-:B------:R-:W-:Y:S01]  /*a900*/  FADD R14, R14, -R44.reuse ;  /* 0x8000002c0e0e7221 */ /* 0x100fe20000000000 */
[--C-:B------:R-:W-:Y:S01]  /*a910*/  FADD R24, R24, -R44.reuse ;  /* 0x8000002c18187221 */ /* 0x100fe20000000000 */
[----:B------:R-:W-:Y:S01]  /*a920*/  FMUL R15, R15, 1.4426950216293334961 ;  /* 0x3fb8aa3b0f0f7820 */ /* 0x000fe20000400000 */
[----:B0-----:R-:W-:Y:S01]  /*a930*/  FMUL R6, R12, 1.4426950216293334961 ;  /* 0x3fb8aa3b0c067820 */ /* 0x001fe20000400000 */
[----:B------:R3:W-:Y:S01]  /*a940*/  MUFU.EX2 R5, R4 ;  /* 0x0000000400057308 */ /* 0x0007e20000000800 */
[--C-:B------:R-:W-:Y:S01]  /*a950*/  FADD R13, R13, -R44.reuse ;  /* 0x8000002c0d0d7221 */ /* 0x100fe20000000000 */
[----:B------:R-:W-:Y:S01]  /*a960*/  FMUL R14, R14, 1.4426950216293334961 ;  /* 0x3fb8aa3b0e0e7820 */ /* 0x000fe20000400000 */
[--C-:B------:R-:W-:Y:S01]  /*a970*/  FADD R16, R16, -R44.reuse ;  /* 0x8000002c10107221 */ /* 0x100fe20000000000 */
[--C-:B------:R-:W-:Y:S01]  /*a980*/  FADD R17, R17, -R44.reuse ;  /* 0x8000002c11117221 */ /* 0x100fe20000000000 */
[----:B------:R-:W-:Y:S01]  /*a990*/  FMUL R13, R13, 1.4426950216293334961 ;  /* 0x3fb8aa3b0d0d7820 */ /* 0x000fe20000400000 */
[--C-:B------:R-:W-:Y:S01]  /*a9a0*/  FADD R28, R28, -R44.reuse ;  /* 0x8000002c1c1c7221 */ /* 0x100fe20000000000 */
[----:B--2---:R-:W-:Y:S01]  /*a9b0*/  FMUL R7, R16, 1.4426950216293334961 ;  /* 0x3fb8aa3b10077820 */ /* 0x004fe20000400000 */
[----:B------:R-:W0:Y:S01]  /*a9c0*/  MUFU.EX2 R214, R207 ;  /* 0x000000cf00d67308 */ /* 0x000e220000000800 */
[----:B---3--:R-:W-:Y:S01]  /*a9d0*/  F2FP.SATFINITE.E4M3.F32.PACK_AB_MERGE_C R4, R234, R215, RZ ;  /* 0x000000d7ea04723e */ /* 0x008fe200048070ff */
[--C-:B------:R-:W-:Y:S01]  /*a9e0*/  FADD R19, R19, -R44.reuse ;  /* 0x8000002c13137221 */ /* 0x100fe20000000000 */
[--C-:B------:R-:W-:Y:S01]  /*a9f0*/  FADD R29, R29, -R44.reuse ;  /* 0x8000002c1d1d7221 */ /* 0x100fe20000000000 */
[--C-:B------:R-:W-:Y:S01]  /*aa00*/  FADD R18, R18, -R44.reuse ;  /* 0x8000002c12127221 */ /* 0x100fe20000000000 */
[--C-:B------:R-:W-:Y:S01]  /*aa10*/  FADD R20, R20, -R44.reuse ;  /* 0x8000002c14147221 */ /* 0x100fe20000000000 */
[----:B------:R-:W-:Y:S01]  /*aa20*/  FMUL R12, R19, 1.4426950216293334961 ;  /* 0x3fb8aa3b130c7820 */ /* 0x000fe20000400000 */
[----:B------:R-:W-:Y:S01]  /*aa30*/  FMUL R19, R29, 1.4426950216293334961 ;  /* 0x3fb8aa3b1d137820 */ /* 0x000fe20000400000 */
[----:B------:R2:W3:Y:S01]  /*aa40*/  MUFU.EX2 R210, R8 ;  /* 0x0000000800d27308 */ /* 0x0004e20000000800 */
[--C-:B------:R-:W-:Y:S01]  /*aa50*/  FADD R21, R21, -R44.reuse ;  /* 0x8000002c15157221 */ /* 0x100fe20000000000 */
[--C-:B------:R-:W-:Y:S01]  /*aa60*/  FADD R22, R22, -R44.reuse ;  /* 0x8000002c16167221 */ /* 0x100fe20000000000 */
[--C-:B------:R-:W-:Y:S01]  /*aa70*/  FADD R23, R23, -R44.reuse ;  /* 0x8000002c17177221 */ /* 0x100fe20000000000 */
[--C-:B------:R-:W-:Y:S01]  /*aa80*/  FADD R25, R25, -R44.reuse ;  /* 0x8000002c19197221 */ /* 0x100fe20000000000 */
[--C-:B------:R-:W-:Y:S01]  /*aa90*/  FADD R26, R26, -R44.reuse ;  /* 0x8000002c1a1a7221 */ /* 0x100fe20000000000 */
[--C-:B------:R-:W-:Y:S01]  /*aaa0*/  FADD R27, R27, -R44.reuse ;  /* 0x8000002c1b1b7221 */ /* 0x100fe20000000000 */
[----:B------:R-:W-:Y:S01]  /*aab0*/  FADD R34, R34, -R44 ;  /* 0x8000002c22227221 */ /* 0x000fe20000000000 */
[----:B------:R4:W-:Y:S01]  /*aac0*/  MUFU.EX2 R212, R10 ;  /* 0x0000000a00d47308 */ /* 0x0009e20000000800 */
[----:B0-----:R-:W-:Y:S01]  /*aad0*/  F2FP.SATFINITE.E4M3.F32.PACK_AB_MERGE_C R4, R214, R5, R4 ;  /* 0x00000005d604723e */ /* 0x001fe20004807004 */
[----:B------:R-:W-:Y:S01]  /*aae0*/  FADD R5, R5, R214 ;  /* 0x000000d605057221 */ /* 0x000fe20000000000 */
[----:B--2---:R-:W-:Y:S01]  /*aaf0*/  FMUL R8, R17, 1.4426950216293334961 ;  /* 0x3fb8aa3b11087820 */ /* 0x004fe20000400000 */
[----:B------:R-:W-:Y:S01]  /*ab00*/  FMUL R17, R28, 1.4426950216293334961 ;  /* 0x3fb8aa3b1c117820 */ /* 0x000fe20000400000 */
[----:B------:R-:W-:Y:S01]  /*ab10*/  FMUL R16, R25, 1.4426950216293334961 ;  /* 0x3fb8aa3b19107820 */ /* 0x000fe20000400000 */
[----:B------:R-:W-:Y:S01]  /*ab20*/  FADD R5, R215, R5 ;  /* 0x00000005d7057221 */ /* 0x000fe20000000000 */
[--C-:B------:R-:W-:Y:S01]  /*ab30*/  FADD R30, R30, -R44.reuse ;  /* 0x8000002c1e1e7221 */ /* 0x100fe20000000000 */
[----:B------:R0:W2:Y:S01]  /*ab40*/  MUFU.EX2 R213, R11 ;  /* 0x0000000b00d57308 */ /* 0x0000a20000000800 */
[----:B----4-:R-:W-:Y:S01]  /*ab50*/  FMUL R10, R20, 1.4426950216293334961 ;  /* 0x3fb8aa3b140a7820 */ /* 0x010fe20000400000 */
[----:B------:R-:W-:Y:S01]  /*ab60*/  FADD R5, R234, R5 ;  /* 0x00000005ea057221 */ /* 0x000fe20000000000 */
[----:B------:R-:W-:Y:S01]  /*ab70*/  FMUL R20, R27, 1.4426950216293334961 ;  /* 0x3fb8aa3b1b147820 */ /* 0x000fe20000400000 */
[--C-:B------:R-:W-:Y:S01]  /*ab80*/  FADD R31, R31, -R44.reuse ;  /* 0x8000002c1f1f7221 */ /* 0x100fe20000000000 */
[--C-:B------:R-:W-:Y:S01]  /*ab90*/  FADD R33, R33, -R44.reuse ;  /* 0x8000002c21217221 */ /* 0x100fe20000000000 */
[--C-:B------:R-:W-:Y:S01]  /*aba0*/  FADD R35, R35, -R44.reuse ;  /* 0x8000002c23237221 */ /* 0x100fe20000000000 */
[--C-:B------:R-:W-:Y:S01]  /*abb0*/  FADD R36, R36, -R44.reuse ;  /* 0x8000002c24247221 */ /* 0x100fe20000000000 */
[----:B------:R4:W5:Y:S01]  /*abc0*/  MUFU.EX2 R211, R9 ;  /* 0x0000000900d37308 */ /* 0x0009620000000800 */
[----:B0-----:R-:W-:Y:S01]  /*abd0*/  FMUL R11, R21, 1.4426950216293334961 ;  /* 0x3fb8aa3b150b7820 */ /* 0x001fe20000400000 */
[----:B------:R-:W-:Y:S01]  /*abe0*/  FMUL R25, R31, 1.4426950216293334961 ;  /* 0x3fb8aa3b1f197820 */ /* 0x000fe20000400000 */
[--C-:B------:R-:W-:Y:S01]  /*abf0*/  FADD R21, R32, -R44.reuse ;  /* 0x8000002c20157221 */ /* 0x100fe20000000000 */
[----:B------:R-:W-:Y:S01]  /*ac00*/  FMUL R27, R35, 1.4426950216293334961 ;  /* 0x3fb8aa3b231b7820 */ /* 0x000fe20000400000 */
[----:B------:R-:W-:Y:S01]  /*ac10*/  FMUL R36, R36, 1.4426950216293334961 ;  /* 0x3fb8aa3b24247820 */ /* 0x000fe20000400000 */
[--C-:B------:R-:W-:Y:S01]  /*ac20*/  FADD R37, R37, -R44.reuse ;  /* 0x8000002c25257221 */ /* 0x100fe20000000000 */
[----:B------:R-:W-:Y:S01]  /*ac30*/  FMUL R21, R21, 1.4426950216293334961 ;  /* 0x3fb8aa3b15157820 */ /* 0x000fe20000400000 */
[----:B------:R0:W-:Y:S01]  /*ac40*/  MUFU.EX2 R209, R15 ;  /* 0x0000000f00d17308 */ /* 0x0001e20000000800 */
[----:B----4-:R-:W-:Y:S01]  /*ac50*/  FMUL R9, R18, 1.4426950216293334961 ;  /* 0x3fb8aa3b12097820 */ /* 0x010fe20000400000 */
[----:B------:R-:W-:Y:S01]  /*ac60*/  FMUL R18, R26, 1.4426950216293334961 ;  /* 0x3fb8aa3b1a127820 */ /* 0x000fe20000400000 */
[----:B------:R-:W-:Y:S01]  /*ac70*/  FMUL R26, R34, 1.4426950216293334961 ;  /* 0x3fb8aa3b221a7820 */ /* 0x000fe20000400000 */
[--C-:B------:R-:W-:Y:S01]  /*ac80*/  FADD R38, R38, -R44.reuse ;  /* 0x8000002c26267221 */ /* 0x100fe20000000000 */
[--C-:B------:R-:W-:Y:S01]  /*ac90*/  FADD R39, R39, -R44.reuse ;  /* 0x8000002c27277221 */ /* 0x100fe20000000000 */
[--C-:B------:R-:W-:Y:S01]  /*aca0*/  FADD R41, R41, -R44.reuse ;  /* 0x8000002c29297221 */ /* 0x100fe20000000000 */
[--C-:B------:R-:W-:Y:S01]  /*acb0*/  FADD R42, R42, -R44.reuse ;  /* 0x8000002c2a2a7221 */ /* 0x100fe20000000000 */
[----:B------:R4:W1:Y:S01]  /*acc0*/  MUFU.EX2 R208, R14 ;  /* 0x0000000e00d07308 */ /* 0x0008620000000800 */
[----:B0-----:R-:W-:Y:S01]  /*acd0*/  FMUL R15, R24, 1.4426950216293334961 ;  /* 0x3fb8aa3b180f7820 */ /* 0x001fe20000400000 */
[----:B---3--:R-:W-:Y:S01]  /*ace0*/  FADD R24, R210, R5 ;  /* 0x00000005d2187221 */ /* 0x008fe20000000000 */
[----:B--2---:R-:W-:Y:S01]  /*acf0*/  F2FP.SATFINITE.E4M3.F32.PACK_AB_MERGE_C R5, R213, R212, RZ ;  /* 0x000000d4d505723e */ /* 0x004fe200048070ff */
[----:B------:R-:W-:Y:S01]  /*ad00*/  FMUL R31, R39, 1.4426950216293334961 ;  /* 0x3fb8aa3b271f7820 */ /* 0x000fe20000400000 */
[----:B------:R-:W-:Y:S01]  /*ad10*/  FMUL R32, R42, 1.4426950216293334961 ;  /* 0x3fb8aa3b2a207820 */ /* 0x000fe20000400000 */
[----:B------:R-:W-:Y:S01]  /*ad20*/  FADD R43, R43, -R44 ;  /* 0x8000002c2b2b7221 */ /* 0x000fe20000000000 */
[C---:B-----5:R-:W-:Y:S01]  /*ad30*/  F2FP.SATFINITE.E4M3.F32.PACK_AB_MERGE_C R5, R211.reuse, R210, R5 ;  /* 0x000000d2d305723e */ /* 0x060fe20004807005 */
[----:B------:R-:W0:Y:S01]  /*ad40*/  MUFU.EX2 R6, R6 ;  /* 0x0000000600067308 */ /* 0x000e220000000800 */
[----:B------:R-:W-:Y:S01]  /*ad50*/  FADD R211, R211, R24 ;  /* 0x00000018d3d37221 */ /* 0x000fe20000000000 */
[----:B----4-:R-:W-:Y:S01]  /*ad60*/  FMUL R14, R23, 1.4426950216293334961 ;  /* 0x3fb8aa3b170e7820 */ /* 0x010fe20000400000 */
[----:B------:R-:W-:Y:S01]  /*ad70*/  FMUL R23, R30, 1.4426950216293334961 ;  /* 0x3fb8aa3b1e177820 */ /* 0x000fe20000400000 */
[----:B------:R-:W-:Y:S01]  /*ad80*/  FMUL R24, R37, 1.4426950216293334961 ;  /* 0x3fb8aa3b25187820 */ /* 0x000fe20000400000 */
[----:B------:R-:W-:Y:S01]  /*ad90*/  FADD R211, R212, R211 ;  /* 0x000000d3d4d37221 */ /* 0x000fe20000000000 */
[----:B------:R-:W-:Y:S01]  /*ada0*/  FMUL R30, R38, 1.4426950216293334961 ;  /* 0x3fb8aa3b261e7820 */ /* 0x000fe20000400000 */
[--C-:B------:R-:W-:Y:S01]  /*adb0*/  FADD R37, R40, -R44.reuse ;  /* 0x8000002c28257221 */ /* 0x100fe20000000000 */
[----:B------:R2:W3:Y:S01]  /*adc0*/  MUFU.EX2 R207, R13 ;  /* 0x0000000d00cf7308 */ /* 0x0004e20000000800 */
[----:B------:R-:W-:Y:S01]  /*add0*/  FADD R28, R213, R211 ;  /* 0x000000d3d51c7221 */ /* 0x000fe20000000000 */
[----:B-1----:R-:W-:Y:S01]  /*ade0*/  F2FP.SATFINITE.E4M3.F32.PACK_AB_MERGE_C R29, R209, R208, RZ ;  /* 0x000000d0d11d723e */ /* 0x002fe200048070ff */
[----:B------:R-:W-:Y:S01]  /*adf0*/  FMUL R37, R37, 1.4426950216293334961 ;  /* 0x3fb8aa3b25257820 */ /* 0x000fe20000400000 */
[--C-:B------:R-:W-:Y:S01]  /*ae00*/  FADD R206, R206, -R44.reuse ;  /* 0x8000002ccece7221 */ /* 0x100fe20000000000 */
[--C-:B------:R-:W-:Y:S01]  /*ae10*/  FADD R45, R45, -R44.reuse ;  /* 0x8000002c2d2d7221 */ /* 0x100fe20000000000 */
[--C-:B------:R-:W-:Y:S01]  /*ae20*/  FADD R46, R46, -R44.reuse ;  /* 0x8000002c2e2e7221 */ /* 0x100fe20000000000 */
[----:B------:R-:W-:Y:S01]  /*ae30*/  FADD R47, R47, -R44 ;  /* 0x8000002c2f2f7221 */ /* 0x000fe20000000000 */
[----:B------:R-:W1:Y:S01]  /*ae40*/  MUFU.EX2 R7, R7 ;  /* 0x0000000700077308 */ /* 0x000e620000000800 */
[----:B0-----:R-:W-:Y:S01]  /*ae50*/  FADD R28, R6, R28 ;  /* 0x0000001c061c7221 */ /* 0x001fe20000000000 */
[----:B--2---:R-:W-:Y:S01]  /*ae60*/  FMUL R13, R22, 1.4426950216293334961 ;  /* 0x3fb8aa3b160d7820 */ /* 0x004fe20000400000 */
[----:B------:R-:W-:Y:S01]  /*ae70*/  FMUL R22, R33, 1.4426950216293334961 ;  /* 0x3fb8aa3b21167820 */ /* 0x000fe20000400000 */
[----:B------:R-:W-:Y:S01]  /*ae80*/  FMUL R33, R43, 1.4426950216293334961 ;  /* 0x3fb8aa3b2b217820 */ /* 0x000fe20000400000 */
[----:B------:R-:W-:Y:S01]  /*ae90*/  FMUL R38, R206, 1.4426950216293334961 ;  /* 0x3fb8aa3bce267820 */ /* 0x000fe20000400000 */
[----:B------:R-:W-:Y:S01]  /*aea0*/  FMUL R46, R46, 1.4426950216293334961 ;  /* 0x3fb8aa3b2e2e7820 */ /* 0x000fe20000400000 */
[----:B------:R-:W-:Y:S01]  /*aeb0*/  FADD R48, R48, -R44 ;  /* 0x8000002c30307221 */ /* 0x000fe20000000000 */
[----:B------:R-:W0:Y:S01]  /*aec0*/  MUFU.EX2 R8, R8 ;  /* 0x0000000800087308 */ /* 0x000e220000000800 */
[C---:B---3--:R-:W-:Y:S01]  /*aed0*/  F2FP.SATFINITE.E4M3.F32.PACK_AB_MERGE_C R6, R207.reuse, R6, R29 ;  /* 0x00000006cf06723e */ /* 0x048fe2000480701d */
[----:B------:R-:W-:Y:S01]  /*aee0*/  FADD R207, R207, R28 ;  /* 0x0000001ccfcf7221 */ /* 0x000fe20000000000 */
[----:B------:R-:W-:Y:S01]  /*aef0*/  FMUL R28, R41, 1.4426950216293334961 ;  /* 0x3fb8aa3b291c7820 */ /* 0x000fe20000400000 */
[----:B------:R-:W-:Y:S01]  /*af00*/  FMUL R29, R45, 1.4426950216293334961 ;  /* 0x3fb8aa3b2d1d7820 */ /* 0x000fe20000400000 */
[----:B------:R-:W-:Y:S01]  /*af10*/  FMUL R47, R47, 1.4426950216293334961 ;  /* 0x3fb8aa3b2f2f7820 */ /* 0x000fe20000400000 */
[----:B------:R-:W-:Y:S01]  /*af20*/  FADD R207, R208, R207 ;  /* 0x000000cfd0cf7221 */ /* 0x000fe20000000000 */
[----:B------:R-:W-:Y:S01]  /*af30*/  FMUL R39, R48, 1.4426950216293334961 ;  /* 0x3fb8aa3b30277820 */ /* 0x000fe20000400000 */
[----:B------:R-:W2:Y:S01]  /*af40*/  MUFU.EX2 R9, R9 ;  /* 0x0000000900097308 */ /* 0x000ea20000000800 */
[--C-:B------:R-:W-:Y:S01]  /*af50*/  FADD R49, R49, -R44.reuse ;  /* 0x8000002c31317221 */ /* 0x100fe20000000000 */
[----:B------:R-:W-:Y:S01]  /*af60*/  FADD R207, R209, R207 ;  /* 0x000000cfd1cf7221 */ /* 0x000fe20000000000 */
[--C-:B------:R-:W-:Y:S01]  /*af70*/  FADD R50, R50, -R44.reuse ;  /* 0x8000002c32327221 */ /* 0x100fe20000000000 */
[--C-:B------:R-:W-:Y:S01]  /*af80*/  FADD R51, R51, -R44.reuse ;  /* 0x8000002c33337221 */ /* 0x100fe20000000000 */
[----:B------:R-:W-:Y:S01]  /*af90*/  FMUL R40, R49, 1.4426950216293334961 ;  /* 0x3fb8aa3b31287820 */ /* 0x000fe20000400000 */
[----:B-1----:R-:W-:Y:S01]  /*afa0*/  FADD R207, R7, R207 ;  /* 0x000000cf07cf7221 */ /* 0x002fe20000000000 */
[----:B------:R-:W-:Y:S01]  /*afb0*/  FMUL R50, R50, 1.4426950216293334961 ;  /* 0x3fb8aa3b32327820 */ /* 0x000fe20000400000 */
[----:B------:R-:W1:Y:S01]  /*afc0*/  MUFU.EX2 R12, R12 ;  /* 0x0000000c000c7308 */ /* 0x000e620000000800 */
[--C-:B------:R-:W-:Y:S01]  /*afd0*/  FADD R52, R52, -R44.reuse ;  /* 0x8000002c34347221 */ /* 0x100fe20000000000 */
[----:B0-----:R-:W-:Y:S01]  /*afe0*/  FADD R207, R8, R207 ;  /* 0x000000cf08cf7221 */ /* 0x001fe20000000000 */
[----:B------:R-:W-:Y:S01]  /*aff0*/  FMUL R51, R51, 1.4426950216293334961 ;  /* 0x3fb8aa3b33337820 */ /* 0x000fe20000400000 */
[--C-:B------:R-:W-:Y:S01]  /*b000*/  FADD R53, R53, -R44.reuse ;  /* 0x8000002c35357221 */ /* 0x100fe20000000000 */
[----:B------:R-:W-:Y:S01]  /*b010*/  FMUL R42, R52, 1.4426950216293334961 ;  /* 0x3fb8aa3b342a7820 */ /* 0x000fe20000400000 */
[--C-:B------:R-:W-:Y:S01]  /*b020*/  FADD R54, R54, -R44.reuse ;  /* 0x8000002c36367221 */ /* 0x100fe20000000000 */
[--C-:B------:R-:W-:Y:S01]  /*b030*/  FADD R55, R55, -R44.reuse ;  /* 0x8000002c37377221 */ /* 0x100fe20000000000 */
[----:B------:R-:W0:Y:S01]  /*b040*/  MUFU.EX2 R10, R10 ;  /* 0x0000000a000a7308 */ /* 0x000e220000000800 */
[----:B--2---:R-:W-:Y:S01]  /*b050*/  FADD R207, R9, R207 ;  /* 0x000000cf09cf7221 */ /* 0x004fe20000000000 */
[----:B------:R-:W-:Y:S01]  /*b060*/  FMUL R43, R53, 1.4426950216293334961 ;  /* 0x3fb8aa3b352b7820 */ /* 0x000fe20000400000 */
[----:B------:R-:W-:Y:S01]  /*b070*/  FMUL R41, R54, 1.4426950216293334961 ;  /* 0x3fb8aa3b36297820 */ /* 0x000fe20000400000 */
[--C-:B------:R-:W-:Y:S01]  /*b080*/  FADD R56, R56, -R44.reuse ;  /* 0x8000002c38387221 */ /* 0x100fe20000000000 */
[--C-:B------:R-:W-:Y:S01]  /*b090*/  FADD R57, R57, -R44.reuse ;  /* 0x8000002c39397221 */ /* 0x100fe20000000000 */
[--C-:B------:R-:W-:Y:S01]  /*b0a0*/  FADD R58, R58, -R44.reuse ;  /* 0x8000002c3a3a7221 */ /* 0x100fe20000000000 */
[--C-:B------:R-:W-:Y:S01]  /*b0b0*/  FADD R59, R59, -R44.reuse ;  /* 0x8000002c3b3b7221 */ /* 0x100fe20000000000 */
[----:B------:R-:W2:Y:S01]  /*b0c0*/  MUFU.EX2 R11, R11 ;  /* 0x0000000b000b7308 */ /* 0x000ea20000000800 */
[----:B-1----:R-:W-:Y:S01]  /*b0d0*/  FADD R207, R12, R207 ;  /* 0x000000cf0ccf7221 */ /* 0x002fe20000000000 */
[----:B------:R-:W-:Y:S01]  /*b0e0*/  FMUL R48, R57, 1.4426950216293334961 ;  /* 0x3fb8aa3b39307820 */ /* 0x000fe20000400000 */
[--C-:B------:R-:W-:Y:S01]  /*b0f0*/  FADD R60, R60, -R44.reuse ;  /* 0x8000002c3c3c7221 */ /* 0x100fe20000000000 */
[--C-:B------:R-:W-:Y:S01]  /*b100*/  FADD R61, R61, -R44.reuse ;  /* 0x8000002c3d3d7221 */ /* 0x100fe20000000000 */
[--C-:B------:R-:W-:Y:S01]  /*b110*/  FADD R62, R62, -R44.reuse ;  /* 0x8000002c3e3e7221 */ /* 0x100fe20000000000 */
[--C-:B------:R-:W-:Y:S01]  /*b120*/  FADD R64, R64, -R44.reuse ;  /* 0x8000002c40407221 */ /* 0x100fe20000000000 */
[----:B------:R-:W-:Y:S01]  /*b130*/  FMUL R49, R60, 1.4426950216293334961 ;  /* 0x3fb8aa3b3c317820 */ /* 0x000fe20000400000 */
[----:B------:R-:W1:Y:S01]  /*b140*/  MUFU.EX2 R13, R13 ;  /* 0x0000000d000d7308 */ /* 0x000e620000000800 */
[----:B0-----:R-:W-:Y:S01]  /*b150*/  FADD R207, R10, R207 ;  /* 0x000000cf0acf7221 */ /* 0x001fe20000000000 */
[----:B------:R-:W-:Y:S01]  /*b160*/  FMUL R52, R61, 1.4426950216293334961 ;  /* 0x3fb8aa3b3d347820 */ /* 0x000fe20000400000 */
[----:B------:R-:W-:Y:S01]  /*b170*/  FADD R63, R63, -R44 ;  /* 0x8000002c3f3f7221 */ /* 0x000fe20000000000 */
[----:B------:R-:W-:-:S02]  /*b180*/  IMAD.U32 R35, RZ, RZ, UR6 ;  /* 0x00000006ff237e24 */ /* 0x000fc4000f8e00ff */
[--C-:B------:R-:W-:Y:S01]  /*b190*/  FADD R67, R67, -R44.reuse ;  /* 0x8000002c43437221 */ /* 0x100fe20000000000 */
[--C-:B------:R-:W-:Y:S01]  /*b1a0*/  FADD R66, R66, -R44.reuse ;  /* 0x8000002c42427221 */ /* 0x100fe20000000000 */
[----:B------:R-:W-:Y:S01]  /*b1b0*/  FMUL R53, R63, 1.4426950216293334961 ;  /* 0x3fb8aa3b3f357820 */ /* 0x000fe20000400000 */
[----:B------:R-:W0:Y:S01]  /*b1c0*/  MUFU.EX2 R14, R14 ;  /* 0x0000000e000e7308 */ /* 0x000e220000000800 */
[----:B--2---:R-:W-:Y:S01]  /*b1d0*/  FADD R207, R11, R207 ;  /* 0x000000cf0bcf7221 */ /* 0x004fe20000000000 */
[----:B------:R2:W3:Y:S01]  /*b1e0*/  SYNCS.PHASECHK.TRANS64.TRYWAIT P1, [UR15], R35 ;  /* 0x00000023ff0075a7 */ /* 0x0004e2000802110f */
[----:B------:R-:W-:Y:S01]  /*b1f0*/  FMUL R54, R67, 1.4426950216293334961 ;  /* 0x3fb8aa3b43367820 */ /* 0x000fe20000400000 */
[----:B------:R-:W-:-:S04]  /*b200*/  FADD R65, R65, -R44 ;  /* 0x8000002c41417221 */ /* 0x000fc80000000000 */
[----:B------:R-:W4:Y:S01]  /*b210*/  MUFU.EX2 R15, R15 ;  /* 0x0000000f000f7308 */ /* 0x000f220000000800 */
[----:B-1----:R-:W-:Y:S01]  /*b220*/  FADD R34, R13, R207 ;  /* 0x000000cf0d227221 */ /* 0x002fe20000000000 */
[----:B------:R-:W-:-:S06]  /*b230*/  FMUL R57, R65, 1.4426950216293334961 ;  /* 0x3fb8aa3b41397820 */ /* 0x000fcc0000400000 */
[----:B------:R-:W1:Y:S01]  /*b240*/  MUFU.EX2 R16, R16 ;  /* 0x0000001000107308 */ /* 0x000e620000000800 */
[----:B0-----:R-:W-:-:S07]  /*b250*/  FADD R34, R14, R34 ;  /* 0x000000220e227221 */ /* 0x001fce0000000000 */
[----:B------:R-:W0:Y:S01]  /*b260*/  MUFU.EX2 R18, R18 ;  /* 0x0000001200127308 */ /* 0x000e220000000800 */
[----:B----4-:R-:W-:-:S07]  /*b270*/  FADD R34, R15, R34 ;  /* 0x000000220f227221 */ /* 0x010fce0000000000 */
[----:B------:R-:W4:Y:S01]  /*b280*/  MUFU.EX2 R20, R20 ;  /* 0x0000001400147308 */ /* 0x000f220000000800 */
[----:B-1----:R-:W-:-:S07]  /*b290*/  FADD R34, R16, R34 ;  /* 0x0000002210227221 */ /* 0x002fce0000000000 */
        /* <DEDUP_REMOVED lines=36> */
[----:B------:R1:W5:Y:S01]  /*b4e0*/  MUFU.EX2 R206, R46 ;  /* 0x0000002e00ce7308 */ /* 0x0003620000000800 */
[----:B0-----:R-:W-:-:S07]  /*b4f0*/  FADD R34, R38, R34 ;  /* 0x0000002226227221 */ /* 0x001fce0000000000 */
[----:B------:R0:W2:Y:S01]  /*b500*/  MUFU.EX2 R207, R47 ;  /* 0x0000002f00cf7308 */ /* 0x0000a20000000800 */
[----:B----4-:R-:W-:Y:S01]  /*b510*/  FADD R34, R29, R34 ;  /* 0x000000221d227221 */ /* 0x010fe20000000000 */
[----:B-1----:R-:W-:Y:S01]  /*b520*/  FMUL R46, R55, 1.4426950216293334961 ;  /* 0x3fb8aa3b372e7820 */ /* 0x002fe20000400000 */
[----:B------:R-:W-:-:S05]  /*b530*/  FMUL R55, R62, 1.4426950216293334961 ;  /* 0x3fb8aa3b3e377820 */ /* 0x000fca0000400000 */
[----:B------:R-:W1:Y:S01]  /*b540*/  MUFU.EX2 R39, R39 ;  /* 0x0000002700277308 */ /* 0x000e620000000800 */
[----:B-----5:R-:W-:Y:S01]  /*b550*/  FADD R34, R206, R34 ;  /* 0x00000022ce227221 */ /* 0x020fe20000000000 */
[----:B0-----:R-:W-:Y:S01]  /*b560*/  FMUL R47, R56, 1.4426950216293334961 ;  /* 0x3fb8aa3b382f7820 */ /* 0x001fe20000400000 */
[----:B------:R-:W-:-:S05]  /*b570*/  FMUL R56, R64, 1.4426950216293334961 ;  /* 0x3fb8aa3b40387820 */ /* 0x000fca0000400000 */
[----:B------:R-:W0:Y:S01]  /*b580*/  MUFU.EX2 R40, R40 ;  /* 0x0000002800287308 */ /* 0x000e220000000800 */
[----:B--2---:R-:W-:-:S07]  /*b590*/  FADD R34, R207, R34 ;  /* 0x00000022cf227221 */ /* 0x004fce0000000000 */
[----:B------:R2:W4:Y:S01]  /*b5a0*/  MUFU.EX2 R208, R50 ;  /* 0x0000003200d07308 */ /* 0x0005220000000800 */
[----:B-1----:R-:W-:-:S07]  /*b5b0*/  FADD R34, R39, R34 ;  /* 0x0000002227227221 */ /* 0x002fce0000000000 */
[----:B------:R1:W5:Y:S01]  /*b5c0*/  MUFU.EX2 R209, R51 ;  /* 0x0000003300d17308 */ /* 0x0003620000000800 */
[----:B0-----:R-:W-:Y:S01]  /*b5d0*/  FADD R34, R40, R34 ;  /* 0x0000002228227221 */ /* 0x001fe20000000000 */
[----:B--2---:R-:W-:Y:S01]  /*b5e0*/  FMUL R50, R58, 1.4426950216293334961 ;  /* 0x3fb8aa3b3a327820 */ /* 0x004fe20000400000 */
[----:B------:R-:W-:-:S05]  /*b5f0*/  FMUL R58, R66, 1.4426950216293334961 ;  /* 0x3fb8aa3b423a7820 */ /* 0x000fca0000400000 */
[----:B------:R-:W0:Y:S01]  /*b600*/  MUFU.EX2 R42, R42 ;  /* 0x0000002a002a7308 */ /* 0x000e220000000800 */
[----:B----4-:R-:W-:Y:S01]  /*b610*/  FADD R34, R208, R34 ;  /* 0x00000022d0227221 */ /* 0x010fe20000000000 */
[----:B-1----:R-:W-:-:S06]  /*b620*/  FMUL R51, R59, 1.4426950216293334961 ;  /* 0x3fb8aa3b3b337820 */ /* 0x002fcc0000400000 */
[----:B------:R-:W1:Y:S01]  /*b630*/  MUFU.EX2 R43, R43 ;  /* 0x0000002b002b7308 */ /* 0x000e620000000800 */
[----:B-----5:R-:W-:-:S07]  /*b640*/  FADD R34, R209, R34 ;  /* 0x00000022d1227221 */ /* 0x020fce0000000000 */
[----:B------:R-:W2:Y:S01]  /*b650*/  MUFU.EX2 R41, R41 ;  /* 0x0000002900297308 */ /* 0x000ea20000000800 */
[----:B0-----:R-:W-:-:S07]  /*b660*/  FADD R34, R42, R34 ;  /* 0x000000222a227221 */ /* 0x001fce0000000000 */
[----:B------:R-:W0:Y:S01]  /*b670*/  MUFU.EX2 R46, R46 ;  /* 0x0000002e002e7308 */ /* 0x000e220000000800 */
[----:B-1----:R-:W-:-:S07]  /*b680*/  FADD R34, R43, R34 ;  /* 0x000000222b227221 */ /* 0x002fce0000000000 */
[----:B------:R-:W1:Y:S01]  /*b690*/  MUFU.EX2 R47, R47 ;  /* 0x0000002f002f7308 */ /* 0x000e620000000800 */
[----:B--2---:R-:W-:-:S07]  /*b6a0*/  FADD R34, R41, R34 ;  /* 0x0000002229227221 */ /* 0x004fce0000000000 */
        /* <DEDUP_REMOVED lines=21> */
[----:B-1----:R-:W-:-:S04]  /*b800*/  FADD R34, R54, R34 ;  /* 0x0000002236227221 */ /* 0x002fc80000000000 */
[----:B--2---:R-:W-:Y:S01]  /*b810*/  FADD R45, R58, R34 ;  /* 0x000000223a2d7221 */ /* 0x004fe20000000000 */
[----:B------:R-:W-:-:S04]  /*b820*/  IADD3 R34, P2, PT, R2, UR19, RZ ;  /* 0x0000001302227c10 */ /* 0x000fc8000ff5e0ff */
[----:B------:R-:W-:Y:S01]  /*b830*/  IADD3.X R35, PT, PT, R3, UR8, RZ, P2, !PT ;  /* 0x0000000803237c10 */ /* 0x000fe200097fe4ff */
[----:B0-----:R-:W-:-:S05]  /*b840*/  FADD R45, R57, R45 ;  /* 0x0000002d392d7221 */ /* 0x001fca0000000000 */
[----:B------:R0:W1:Y:S01]  /*b850*/  SHFL.BFLY PT, R234, R45, 0x10, 0x1f ;  /* 0x0e001f002dea7f89 */ /* 0x00006200000e0000 */
[----:B---3--:R-:W-:Y:S05]  /*b860*/  @!P1 BRA `(.L_x_14) ;  /* 0x0000003800f09947 */ /* 0x008fea0003800000 */
.L_x_23:
[----:B------:R2:W3:Y:S02]  /*b870*/  LDG.E.U8 R59, desc[UR26][R34.64] ;  /* 0x0000001a223b7981 */ /* 0x0004e4000c1e1100 */
[----:B--2---:R-:W-:-:S04]  /*b880*/  IADD3 R34, P1, PT, R184, UR19, RZ ;  /* 0x00000013b8227c10 */ /* 0x004fc8000ff3e0ff */
[----:B------:R-:W-:-:S05]  /*b890*/  IADD3.X R35, PT, PT, R185, UR8, RZ, P1, !PT ;  /* 0x00000008b9237c10 */ /* 0x000fca0008ffe4ff */
[----:B------:R2:W4:Y:S02]  /*b8a0*/  LDG.E.U8 R60, desc[UR26][R34.64] ;  /* 0x0000001a223c7981 */ /* 0x000524000c1e1100 */
[----:B--2---:R-:W-:-:S04]  /*b8b0*/  IADD3 R34, P1, PT, R170, UR19, RZ ;  /* 0x00000013aa227c10 */ /* 0x004fc8000ff3e0ff */
[----:B------:R-:W-:-:S05]  /*b8c0*/  IADD3.X R35, PT, PT, R171, UR8, RZ, P1, !PT ;  /* 0x00000008ab237c10 */ /* 0x000fca0008ffe4ff */
[----:B------:R2:W5:Y:S02]  /*b8d0*/  LDG.E.U8 R61, desc[UR26][R34.64] ;  /* 0x0000001a223d7981 */ /* 0x000564000c1e1100 */
[----:B--2---:R-:W-:-:S04]  /*b8e0*/  IADD3 R34, P1, PT, R160, UR19, RZ ;  /* 0x00000013a0227c10 */ /* 0x004fc8000ff3e0ff */
[----:B------:R-:W-:-:S05]  /*b8f0*/  IADD3.X R35, PT, PT, R161, UR8, RZ, P1, !PT ;  /* 0x00000008a1237c10 */ /* 0x000fca0008ffe4ff */
[----:B------:R2:W3:Y:S02]  /*b900*/  LDG.E.U8 R62, desc[UR26][R34.64] ;  /* 0x0000001a223e7981 */ /* 0x0004e4000c1e1100 */
        /* <DEDUP_REMOVED lines=32> */
[----:B------:R2:W5:Y:S01]  /*bb10*/  LDG.E.U8 R215, desc[UR26][R34.64] ;  /* 0x0000001a22d77981 */ /* 0x000562000c1e1100 */
[----:B------:R-:W-:Y:S02]  /*bb20*/  F2FP.SATFINITE.E4M3.F32.PACK_AB_MERGE_C R9, R12, R9, RZ ;  /* 0x000000090c09723e */ /* 0x000fe400048070ff */
[----:B--2---:R-:W-:-:S04]  /*bb30*/  IADD3 R34, P1, PT, R70, UR19, RZ ;  /* 0x0000001346227c10 */ /* 0x004fc8000ff3e0ff */
[----:B------:R-:W-:Y:S02]  /*bb40*/  IADD3.X R35, PT, PT, R71, UR8, RZ, P1, !PT ;  /* 0x0000000847237c10 */ /* 0x000fe40008ffe4ff */
[----:B------:R-:W-:Y:S02]  /*bb50*/  IADD3 R12, P1, PT, R192, UR19, RZ ;  /* 0x00000013c00c7c10 */ /* 0x000fe4000ff3e0ff */
[----:B------:R-:W-:Y:S01]  /*bb60*/  F2FP.SATFINITE.E4M3.F32.PACK_AB_MERGE_C R14, R14, R13, RZ ;  /* 0x0000000d0e0e723e */ /* 0x000fe200048070ff */
[----:B------:R-:W2:Y:S01]  /*bb70*/  LDG.E.U8 R34, desc[UR26][R34.64] ;  /* 0x0000001a22227981 */ /* 0x000ea2000c1e1100 */
[----:B------:R-:W-:-:S05]  /*bb80*/  IADD3.X R13, PT, PT, R193, UR8, RZ, P1, !PT ;  /* 0x00000008c10d7c10 */ /* 0x000fca0008ffe4ff */
[----:B------:R0:W2:Y:S01]  /*bb90*/  LDG.E.U8 R35, desc[UR26][R12.64] ;  /* 0x0000001a0c237981 */ /* 0x0000a2000c1e1100 */
[----:B------:R-:W-:Y:S02]  /*bba0*/  F2FP.SATFINITE.E4M3.F32.PACK_AB_MERGE_C R18, R20, R18, RZ ;  /* 0x000000121412723e */ /* 0x000fe400048070ff */
[----:B0-----:R-:W-:-:S04]  /*bbb0*/  IADD3 R12, P1, PT, R178, UR19, RZ ;  /* 0x00000013b20c7c10 */ /* 0x001fc8000ff3e0ff */
        /* <DEDUP_REMOVED lines=12> */
[----:B------:R-:W-:Y:S01]  /*bc80*/  IADD3.X R13, PT, PT, R147, UR8, RZ, P1, !PT ;  /* 0x00000008930d7c10 */ /* 0x000fe20008ffe4ff */
[----:B------:R-:W0:Y:S04]  /*bc90*/  S2R R235, SR_TID.X ;  /* 0x0000000000eb7919 */ /* 0x000e280000002100 */
[----:B------:R1:W2:Y:S01]  /*bca0*/  LDG.E.U8 R31, desc[UR26][R12.64] ;  /* 0x0000001a0c1f7981 */ /* 0x0002a2000c1e1100 */
[----:B------:R-:W-:Y:S02]  /*bcb0*/  F2FP.SATFINITE.E4M3.F32.PACK_AB_MERGE_C R32, R33, R32, RZ ;  /* 0x000000202120723e */ /* 0x000fe400048070ff */
[----:B-1----:R-:W-:-:S04]  /*bcc0*/  IADD3 R12, P1, PT, R136, UR19, RZ ;  /* 0x00000013880c7c10 */ /* 0x002fc8000ff3e0ff */
[----:B------:R-:W-:-:S05]  /*bcd0*/  IADD3.X R13, PT, PT, R137, UR8, RZ, P1, !PT ;  /* 0x00000008890d7c10 */ /* 0x000fca0008ffe4ff */
[----:B------:R1:W2:Y:S01]  /*bce0*/  LDG.E.U8 R33, desc[UR26][R12.64] ;  /* 0x0000001a0c217981 */ /* 0x0002a2000c1e1100 */
[----:B------:R-:W-:Y:S02]  /*bcf0*/  F2FP.SATFINITE.E4M3.F32.PACK_AB_MERGE_C R206, R207, R206, RZ ;  /* 0x000000cecfce723e */ /* 0x000fe400048070ff */
[----:B-1----:R-:W-:-:S04]  /*bd00*/  IADD3 R12, P1, PT, R126, UR19, RZ ;  /* 0x000000137e0c7c10 */ /* 0x002fc8000ff3e0ff */
[----:B------:R-:W-:-:S05]  /*bd10*/  IADD3.X R13, PT, PT, R127, UR8, RZ, P1, !PT ;  /* 0x000000087f0d7c10 */ /* 0x000fca0008ffe4ff */
[----:B------:R1:W2:Y:S01]  /*bd20*/  LDG.E.U8 R207, desc[UR26][R12.64] ;  /* 0x0000001a0ccf7981 */ /* 0x0002a2000c1e1100 */
[----:B------:R-:W-:Y:S02]  /*bd30*/  F2FP.SATFINITE.E4M3.F32.PACK_AB_MERGE_C R208, R209, R208, RZ ;  /* 0x000000d0d1d0723e */ /* 0x000fe400048070ff */
[----:B0-----:R-:W-:Y:S02]  /*bd40*/  LOP3.LUT R235, R235, 0x7f, RZ, 0xc0, !PT ;  /* 0x0000007febeb7812 */ /* 0x001fe400078ec0ff */
[----:B-1----:R-:W-:-:S04]  /*bd50*/  IADD3 R12, P1, PT, R72, UR19, RZ ;  /* 0x00000013480c7c10 */ /* 0x002fc8000ff3e0ff */
[----:B------:R-:W-:-:S05]  /*bd60*/  IADD3.X R13, PT, PT, R73, UR8, RZ, P1, !PT ;  /* 0x00000008490d7c10 */ /* 0x000fca0008ffe4ff */
[----:B------:R0:W2:Y:S04]  /*bd70*/  LDG.E.U8 R209, desc[UR26][R12.64] ;  /* 0x0000001a0cd17981 */ /* 0x0000a8000c1e1100 */
[----:B---3--:R1:W-:Y:S01]  /*bd80*/  STS.U8 [R235+UR11+0x6000], R59 ;  /* 0x0060003beb007988 */ /* 0x0083e2000800000b */
[----:B0-----:R-:W-:-:S04]  /*bd90*/  IADD3 R12, P1, PT, R190, UR19, RZ ;  /* 0x00000013be0c7c10 */ /* 0x001fc8000ff3e0ff */
[----:B------:R-:W-:-:S05]  /*bda0*/  IADD3.X R13, PT, PT, R191, UR8, RZ, P1, !PT ;  /* 0x00000008bf0d7c10 */ /* 0x000fca0008ffe4ff */
[----:B-1----:R0:W3:Y:S04]  /*bdb0*/  LDG.E.U8 R59, desc[UR26][R12.64] ;  /* 0x0000001a0c3b7981 */ /* 0x0020e8000c1e1100 */
[----:B----4-:R1:W-:Y:S01]  /*bdc0*/  STS.U8 [R235+UR11+0x6400], R60 ;  /* 0x0064003ceb007988 */ /* 0x0103e2000800000b */
[----:B0-----:R-:W-:-:S04]  /*bdd0*/  IADD3 R12, P1, PT, R176, UR19, RZ ;  /* 0x00000013b00c7c10 */ /* 0x001fc8000ff3e0ff */
[----:B------:R-:W-:-:S05]  /*bde0*/  IADD3.X R13, PT, PT, R177, UR8, RZ, P1, !PT ;  /* 0x00000008b10d7c10 */ /* 0x000fca0008ffe4ff */
[----:B-1----:R0:W4:Y:S04]  /*bdf0*/  LDG.E.U8 R60, desc[UR26][R12.64] ;  /* 0x0000001a0c3c7981 */ /* 0x002128000c1e1100 */
[----:B-----5:R1:W-:Y:S01]  /*be00*/  STS.U8 [R235+UR11+0x6800], R61 ;  /* 0x0068003deb007988 */ /* 0x0203e2000800000b */
[----:B0-----:R-:W-:-:S04]  /*be10*/  IADD3 R12, P1, PT, R164, UR19, RZ ;  /* 0x00000013a40c7c10 */ /* 0x001fc8000ff3e0ff */
[----:B------:R-:W-:-:S05]  /*be20*/  IADD3.X R13, PT, PT, R165, UR8, RZ, P1, !PT ;  /* 0x00000008a50d7c10 */ /* 0x000fca0008ffe4ff */
[----:B-1----:R0:W5:Y:S04]  /*be30*/  LDG.E.U8 R61, desc[UR26][R12.64] ;  /* 0x0000001a0c3d7981 */ /* 0x002168000c1e1100 */
[----:B------:R1:W-:Y:S01]  /*be40*/  STS.U8 [R235+UR11+0x6c00], R62 ;  /* 0x006c003eeb007988 */ /* 0x0003e2000800000b */
[----:B0-----:R-:W-:-:S04]  /*be50*/  IADD3 R12, P1, PT, R154, UR19, RZ ;  /* 0x000000139a0c7c10 */ /* 0x001fc8000ff3e0ff */
[----:B------:R-:W-:-:S05]  /*be60*/  IADD3.X R13, PT, PT, R155, UR8, RZ, P1, !PT ;  /* 0x000000089b0d7c10 */ /* 0x000fca0008ffe4ff */
[----:B-1----:R0:W2:Y:S04]  /*be70*/  LDG.E.U8 R62, desc[UR26][R12.64] ;  /* 0x0000001a0c3e7981 */ /* 0x0020a8000c1e1100 */
        /* <DEDUP_REMOVED lines=15> */
[----:B-1----:R0:W2:Y:S02]  /*bf70*/  LDG.E.U8 R66, desc[UR26][R12.64] ;  /* 0x0000001a0c427981 */ /* 0x0020a4000c1e1100 */
[----:B0-----:R-:W0:Y:S01]  /*bf80*/  S2R R13, SR_TID.X ;  /* 0x00000000000d7919 */ /* 0x001e220000002100 */
[----:B------:R-:W-:Y:S02]  /*bf90*/  IADD3 R12, P1, PT, R188, UR19, RZ ;  /* 0x00000013bc0c7c10 */ /* 0x000fe4000ff3e0ff */
[----:B0-----:R-:W-:-:S04]  /*bfa0*/  LOP3.LUT R13, R13, 0x7f, RZ, 0xc0, !PT ;  /* 0x0000007f0d0d7812 */ /* 0x001fc800078ec0ff */
[----:B------:R-:W-:-:S05]  /*bfb0*/  LOP3.LUT R13, R13, 0x10, RZ, 0x3c, !PT ;  /* 0x000000100d0d7812 */ /* 0x000fca00078e3cff */
[----:B------:R0:W-:Y:S02]  /*bfc0*/  STS.U8 [R13+UR11+0x6080], R67 ;  /* 0x006080430d007988 */ /* 0x0001e4000800000b */
[----:B0-----:R-:W-:-:S05]  /*bfd0*/  IADD3.X R13, PT, PT, R189, UR8, RZ, P1, !PT ;  /* 0x00000008bd0d7c10 */ /* 0x001fca0008ffe4ff */
[----:B------:R0:W2:Y:S02]  /*bfe0*/  LDG.E.U8 R67, desc[UR26][R12.64] ;  /* 0x0000001a0c437981 */ /* 0x0000a4000c1e1100 */
        /* <DEDUP_REMOVED lines=20> */
[----:B------:R0:W3:Y:S02]  /*c130*/  LDG.E.U8 R212, desc[UR26][R12.64] ;  /* 0x0000001a0cd47981 */ /* 0x0000e4000c1e1100 */
        /* <DEDUP_REMOVED lines=25> */
[----:B--2---:R0:W-:Y:S02]  /*c2d0*/  STS.U8 [R13+UR11+0x7c80], R34 ;  /* 0x007c80220d007988 */ /* 0x0041e4000800000b */
        /* <DEDUP_REMOVED lines=73> */
[----:B-1----:R0:W3:Y:S04]  /*c770*/  LDG.E.U8 R62, desc[UR26][R12.64] ;  /* 0x0000001a0c3e7981 */ /* 0x0020e8000c1e1100 */
        /* <DEDUP_REMOVED lines=14> */
[----:B------:R-:W-:Y:S02]  /*c860*/  IADD3.X R13, PT, PT, R105, UR8, RZ, P1, !PT ;  /* 0x00000008690d7c10 */ /* 0x000fe40008ffe4ff */
[----:B-1----:R-:W-:-:S03]  /*c870*/  LOP3.LUT R252, R235, 0x40, RZ, 0x3c, !PT ;  /* 0x00000040ebfc7812 */ /* 0x002fc600078e3cff */
[----:B------:R0:W4:Y:S04]  /*c880*/  LDG.E.U8 R66, desc[UR26][R12.64] ;  /* 0x0000001a0c427981 */ /* 0x000128000c1e1100 */
[----:B------:R1:W-:Y:S01]  /*c890*/  STS.U8 [R252+UR11+0x6200], R67 ;  /* 0x00620043fc007988 */ /* 0x0003e2000800000b */
[----:B0-----:R-:W-:-:S04]  /*c8a0*/  IADD3 R12, P1, PT, R106, UR19, RZ ;  /* 0x000000136a0c7c10 */ /* 0x001fc8000ff3e0ff */
[----:B------:R-:W-:-:S05]  /*c8b0*/  IADD3.X R13, PT, PT, R107, UR8, RZ, P1, !PT ;  /* 0x000000086b0d7c10 */ /* 0x000fca0008ffe4ff */
[----:B-1----:R0:W5:Y:S04]  /*c8c0*/  LDG.E.U8 R67, desc[UR26][R12.64] ;  /* 0x0000001a0c437981 */ /* 0x002168000c1e1100 */
[----:B------:R1:W-:Y:S01]  /*c8d0*/  STS.U8 [R252+UR11+0x6600], R210 ;  /* 0x006600d2fc007988 */ /* 0x0003e2000800000b */
[----:B0-----:R-:W-:-:S04]  /*c8e0*/  IADD3 R12, P1, PT, R108, UR19, RZ ;  /* 0x000000136c0c7c10 */ /* 0x001fc8000ff3e0ff */
[----:B------:R-:W-:-:S05]  /*c8f0*/  IADD3.X R13, PT, PT, R109, UR8, RZ, P1, !PT ;  /* 0x000000086d0d7c10 */ /* 0x000fca0008ffe4ff */
[----:B-1----:R0:W5:Y:S01]  /*c900*/  LDG.E.U8 R210, desc[UR26][R12.64] ;  /* 0x0000001a0cd27981 */ /* 0x002162000c1e1100 */
[----:B------:R-:W1:Y:S03]  /*c910*/  S2R R235, SR_TID.X ;  /* 0x0000000000eb7919 */ /* 0x000e660000002100 */
[----:B------:R0:W-:Y:S02]  /*c920*/  STS.U8 [R252+UR11+0x6a00], R211 ;  /* 0x006a00d3fc007988 */ /* 0x0001e4000800000b */
[----:B0-----:R-:W-:-:S04]  /*c930*/  IADD3 R12, P1, PT, R110, UR19, RZ ;  /* 0x000000136e0c7c10 */ /* 0x001fc8000ff3e0ff */
[----:B------:R-:W-:Y:S01]  /*c940*/  IADD3.X R13, PT, PT, R111, UR8, RZ, P1, !PT ;  /* 0x000000086f0d7c10 */ /* 0x000fe20008ffe4ff */
[----:B------:R-:W-:Y:S04]  /*c950*/  STS.U8 [R252+UR11+0x6e00], R212 ;  /* 0x006e00d4fc007988 */ /* 0x000fe8000800000b */
[----:B------:R0:W5:Y:S04]  /*c960*/  LDG.E.U8 R211, desc[UR26][R12.64] ;  /* 0x0000001a0cd37981 */ /* 0x000168000c1e1100 */
[----:B------:R-:W-:Y:S04]  /*c970*/  STS.U8 [R252+UR11+0x7200], R213 ;  /* 0x007200d5fc007988 */ /* 0x000fe8000800000b */
[----:B------:R1:W-:Y:S01]  /*c980*/  STS.U8 [R252+UR11+0x7600], R214 ;  /* 0x007600d6fc007988 */ /* 0x0003e2000800000b */
[----:B0-----:R-:W-:-:S04]  /*c990*/  IADD3 R12, P1, PT, R112, UR19, RZ ;  /* 0x00000013700c7c10 */ /* 0x001fc8000ff3e0ff */
[----:B------:R-:W-:Y:S01]  /*c9a0*/  IADD3.X R13, PT, PT, R113, UR8, RZ, P1, !PT ;  /* 0x00000008710d7c10 */ /* 0x000fe20008ffe4ff */
[----:B-1----:R-:W0:Y:S04]  /*c9b0*/  S2R R252, SR_TID.X ;  /* 0x0000000000fc7919 */ /* 0x002e280000002100 */
[----:B------:R1:W5:Y:S02]  /*c9c0*/  LDG.E.U8 R212, desc[UR26][R12.64] ;  /* 0x0000001a0cd47981 */ /* 0x000364000c1e1100 */
[----:B-1----:R-:W-:-:S04]  /*c9d0*/  IADD3 R12, P1, PT, R114, UR19, RZ ;  /* 0x00000013720c7c10 */ /* 0x002fc8000ff3e0ff */
[----:B------:R-:W-:-:S05]  /*c9e0*/  IADD3.X R13, PT, PT, R115, UR8, RZ, P1, !PT ;  /* 0x00000008730d7c10 */ /* 0x000fca0008ffe4ff */
[----:B------:R1:W5:Y:S01]  /*c9f0*/  LDG.E.U8 R213, desc[UR26][R12.64] ;  /* 0x0000001a0cd57981 */ /* 0x000362000c1e1100 */
[----:B------:R-:W-:Y:S02]  /*ca00*/  LOP3.LUT R214, R235, 0x7f, RZ, 0xc0, !PT ;  /* 0x0000007febd67812 */ /* 0x000fe400078ec0ff */
[----:B-1----:R-:W-:-:S04]  /*ca10*/  IADD3 R12, P1, PT, R116, UR19, RZ ;  /* 0x00000013740c7c10 */ /* 0x002fc8000ff3e0ff */
[----:B------:R-:W-:-:S05]  /*ca20*/  IADD3.X R13, PT, PT, R117, UR8, RZ, P1, !PT ;  /* 0x00000008750d7c10 */ /* 0x000fca0008ffe4ff */
[----:B------:R1:W5:Y:S02]  /*ca30*/  LDG.E.U8 R235, desc[UR26][R12.64] ;  /* 0x0000001a0ceb7981 */ /* 0x000364000c1e1100 */
[----:B-1----:R-:W-:Y:S02]  /*ca40*/  LOP3.LUT R13, R214, 0x40, RZ, 0x3c, !PT ;  /* 0x00000040d60d7812 */ /* 0x002fe400078e3cff */
[----:B------:R-:W-:Y:S02]  /*ca50*/  IADD3 R12, P1, PT, R118, UR19, RZ ;  /* 0x00000013760c7c10 */ /* 0x000fe4000ff3e0ff */
[C---:B0-----:R-:W-:Y:S01]  /*ca60*/  LOP3.LUT R214, R252.reuse, 0x7f, RZ, 0xc0, !PT ;  /* 0x0000007ffcd67812 */ /* 0x041fe200078ec0ff */
[----:B------:R0:W-:Y:S01]  /*ca70*/  STS.U8 [R13+UR11+0x7a00], R215 ;  /* 0x007a00d70d007988 */ /* 0x0001e2000800000b */
[----:B------:R-:W-:Y:S02]  /*ca80*/  LOP3.LUT R252, R252, 0x7f, RZ, 0xc0, !PT ;  /* 0x0000007ffcfc7812 */ /* 0x000fe400078ec0ff */
[----:B0-----:R-:W-:-:S02]  /*ca90*/  IADD3.X R13, PT, PT, R119, UR8, RZ, P1, !PT ;  /* 0x00000008770d7c10 */ /* 0x001fc40008ffe4ff */
[----:B------:R-:W-:-:S03]  /*caa0*/  LOP3.LUT R215, R214, 0x40, RZ, 0x3c, !PT ;  /* 0x00000040d6d77812 */ /* 0x000fc600078e3cff */
[----:B------:R0:W5:Y:S01]  /*cab0*/  LDG.E.U8 R214, desc[UR26][R12.64] ;  /* 0x0000001a0cd67981 */ /* 0x000162000c1e1100 */
[----:B------:R-:W-:-:S03]  /*cac0*/  LOP3.LUT R252, R252, 0x50, RZ, 0x3c, !PT ;  /* 0x00000050fcfc7812 */ /* 0x000fc600078e3cff */
[----:B--2---:R1:W-:Y:S01]  /*cad0*/  STS.U8 [R215+UR11+0x7e00], R34 ;  /* 0x007e0022d7007988 */ /* 0x0043e2000800000b */
[----:B0-----:R-:W-:-:S04]  /*cae0*/  IADD3 R12, P1, PT, R120, UR19, RZ ;  /* 0x00000013780c7c10 */ /* 0x001fc8000ff3e0ff */
[----:B------:R-:W-:-:S05]  /*caf0*/  IADD3.X R13, PT, PT, R121, UR8, RZ, P1, !PT ;  /* 0x00000008790d7c10 */ /* 0x000fca0008ffe4ff */
[----:B------:R0:W2:Y:S01]  /*cb00*/  LDG.E.U8 R12, desc[UR26][R12.64] ;  /* 0x0000001a0c0c7981 */ /* 0x0000a2000c1e1100 */
[----:B------:R-:W-:Y:S01]  /*cb10*/  F2FP.SATFINITE.E4M3.F32.PACK_AB_MERGE_C R7, R8, R7, R9 ;  /* 0x000000070807723e */ /* 0x000fe20004807009 */
[----:B------:R-:W-:Y:S01]  /*cb20*/  ULEA UR15, UR33, UR11, 0x3 ;  /* 0x0000000b210f7291 */ /* 0x000fe2000f8e18ff */
[----:B------:R-:W-:Y:S01]  /*cb30*/  F2FP.SATFINITE.E4M3.F32.PACK_AB_MERGE_C R8, R11, R10, R14 ;  /* 0x0000000a0b08723e */ /* 0x000fe2000480700e */
[----:B------:R0:W-:Y:S01]  /*cb40*/  STS.U8 [R252+UR11+0x6280], R35 ;  /* 0x00628023fc007988 */ /* 0x0001e2000800000b */
[----:B------:R-:W-:Y:S01]  /*cb50*/  FADD R14, -R44, R181 ;  /* 0x000000b52c0e7221 */ /* 0x000fe20000000100 */
[----:B------:R-:W-:Y:S01]  /*cb60*/  F2FP.SATFINITE.E4M3.F32.PACK_AB_MERGE_C R9, R16, R15, R18 ;  /* 0x0000000f1009723e */ /* 0x000fe20004807012 */
[----:B------:R-:W-:Y:S01]  /*cb70*/  FADD R234, R45, R234 ;  /* 0x000000ea2dea7221 */ /* 0x000fe20000000000 */
[----:B-1----:R-:W1:Y:S01]  /*cb80*/  S2R R215, SR_TID.X ;  /* 0x0000000000d77919 */ /* 0x002e620000002100 */
[----:B------:R-:W-:Y:S01]  /*cb90*/  F2FP.SATFINITE.E4M3.F32.PACK_AB_MERGE_C R10, R19, R17, R23 ;  /* 0x00000011130a723e */ /* 0x000fe20004807017 */
[----:B------:R-:W-:Y:S01]  /*cba0*/  FMUL R14, R14, 1.4426950216293334961 ;  /* 0x3fb8aa3b0e0e7820 */ /* 0x000fe20000400000 */
[----:B------:R-:W-:Y:S01]  /*cbb0*/  F2FP.SATFINITE.E4M3.F32.PACK_AB_MERGE_C R11, R22, R21, R26 ;  /* 0x00000015160b723e */ /* 0x000fe2000480701a */
[----:B------:R0:W-:Y:S01]  /*cbc0*/  STS.U8 [R252+UR11+0x6680], R20 ;  /* 0x00668014fc007988 */ /* 0x0001e2000800000b */
[----:B------:R-:W-:Y:S01]  /*cbd0*/  F2FP.SATFINITE.E4M3.F32.PACK_AB_MERGE_C R37, R28, R37, R32 ;  /* 0x000000251c25723e */ /* 0x000fe20004807020 */
[----:B------:R-:W-:Y:S01]  /*cbe0*/  UIADD3 UR15, UPT, UPT, UR15, 0x9000, URZ ;  /* 0x000090000f0f7890 */ /* 0x000fe2000fffe0ff */
[----:B------:R-:W-:Y:S01]  /*cbf0*/  F2FP.SATFINITE.E4M3.F32.PACK_AB_MERGE_C R36, R24, R36, R30 ;  /* 0x000000241824723e */ /* 0x000fe2000480701e */
[----:B0-----:R-:W0:Y:S01]  /*cc00*/  S2R R35, SR_TID.X ;  /* 0x0000000000237919 */ /* 0x001e220000002100 */
[----:B------:R-:W-:Y:S01]  /*cc10*/  F2FP.SATFINITE.E4M3.F32.PACK_AB_MERGE_C R38, R29, R38, R206 ;  /* 0x000000261d26723e */ /* 0x000fe200048070ce */
[----:B------:R-:W-:Y:S01]  /*cc20*/  UMOV UR6, UR7 ;  /* 0x0000000700067c82 */ /* 0x000fe20008000000 */
[----:B------:R-:W-:-:S02]  /*cc30*/  F2FP.SATFINITE.E4M3.F32.PACK_AB_MERGE_C R39, R40, R39, R208 ;  /* 0x000000272827723e */ /* 0x000fc400048070d0 */
[----:B------:R-:W-:Y:S01]  /*cc40*/  F2FP.SATFINITE.E4M3.F32.PACK_AB_MERGE_C R40, R46, R41, RZ ;  /* 0x000000292e28723e */ /* 0x000fe200048070ff */
[----:B------:R-:W0:Y:S01]  /*cc50*/  S2R R252, SR_TID.X ;  /* 0x0000000000fc7919 */ /* 0x000e220000002100 */
[----:B------:R-:W-:Y:S02]  /*cc60*/  F2FP.SATFINITE.E4M3.F32.PACK_AB_MERGE_C R50, R51, R50, RZ ;  /* 0x000000323332723e */ /* 0x000fe400048070ff */
[----:B------:R-:W-:Y:S02]  /*cc70*/  F2FP.SATFINITE.E4M3.F32.PACK_AB_MERGE_C R55, R56, R55, RZ ;  /* 0x000000373837723e */ /* 0x000fe400048070ff */
[----:B------:R-:W-:Y:S02]  /*cc80*/  F2FP.SATFINITE.E4M3.F32.PACK_AB_MERGE_C R57, R57, R58, RZ ;  /* 0x0000003a3939723e */ /* 0x000fe400048070ff */
[----:B------:R-:W-:Y:S02]  /*cc90*/  F2FP.SATFINITE.E4M3.F32.PACK_AB_MERGE_C R40, R43, R42, R40 ;  /* 0x0000002a2b28723e */ /* 0x000fe40004807028 */
[----:B------:R-:W-:-:S02]  /*cca0*/  F2FP.SATFINITE.E4M3.F32.PACK_AB_MERGE_C R41, R48, R47, R50 ;  /* 0x0000002f3029723e */ /* 0x000fc40004807032 */
[----:B------:R-:W-:Y:S02]  /*ccb0*/  F2FP.SATFINITE.E4M3.F32.PACK_AB_MERGE_C R42, R52, R49, R55 ;  /* 0x00000031342a723e */ /* 0x000fe40004807037 */
[----:B------:R-:W-:Y:S02]  /*ccc0*/  F2FP.SATFINITE.E4M3.F32.PACK_AB_MERGE_C R43, R54, R53, R57 ;  /* 0x00000035362b723e */ /* 0x000fe40004807039 */
[----:B-1----:R-:W-:Y:S01]  /*ccd0*/  LOP3.LUT R215, R215, 0x7f, RZ, 0xc0, !PT ;  /* 0x0000007fd7d77812 */ /* 0x002fe200078ec0ff */
[C---:B0-----:R-:W-:Y:S01]  /*cce0*/  IMAD.SHL.U32 R13, R35.reuse, 0x10, RZ ;  /* 0x00000010230d7824 */ /* 0x041fe200078e00ff */
[----:B------:R-:W-:-:S04]  /*ccf0*/  LOP3.LUT R34, R35, 0x60, RZ, 0xc0, !PT ;  /* 0x0000006023227812 */ /* 0x000fc800078ec0ff */
[----:B------:R-:W-:Y:S02]  /*cd00*/  LOP3.LUT R13, R13, 0x70, RZ, 0xc0, !PT ;  /* 0x000000700d0d7812 */ /* 0x000fe400078ec0ff */
[----:B------:R-:W-:-:S03]  /*cd10*/  LOP3.LUT R252, R252, 0x7f, RZ, 0xc0, !PT ;  /* 0x0000007ffcfc7812 */ /* 0x000fc600078ec0ff */
[----:B------:R-:W-:Y:S01]  /*cd20*/  IMAD R13, R34, 0x40, R13 ;  /* 0x00000040220d7824 */ /* 0x000fe200078e020d */
[----:B------:R-:W-:Y:S02]  /*cd30*/  LOP3.LUT R34, R35, 0x10, RZ, 0xc0, !PT ;  /* 0x0000001023227812 */ /* 0x000fe400078ec0ff */
[----:B------:R-:W-:-:S03]  /*cd40*/  LOP3.LUT R252, R252, 0x30, RZ, 0x3c, !PT ;  /* 0x00000030fcfc7812 */ /* 0x000fc600078e3cff */
[----:B------:R-:W-:-:S05]  /*cd50*/  IMAD.SHL.U32 R34, R34, 0x4, RZ ;  /* 0x0000000422227824 */ /* 0x000fca00078e00ff */
[----:B------:R-:W-:Y:S02]  /*cd60*/  LOP3.LUT R13, R13, R34, RZ, 0x3c, !PT ;  /* 0x000000220d0d7212 */ /* 0x000fe400078e3cff */
[----:B------:R-:W0:Y:S02]  /*cd70*/  S2R R34, SR_TID.X ;  /* 0x0000000000227919 */ /* 0x000e240000002100 */
[----:B0-----:R-:W-:-:S04]  /*cd80*/  LOP3.LUT R34, R34, 0x7f, RZ, 0xc0, !PT ;  /* 0x0000007f22227812 */ /* 0x001fc800078ec0ff */
[----:B------:R-:W-:Y:S02]  /*cd90*/  LOP3.LUT R20, R34, 0x50, RZ, 0x3c, !PT ;  /* 0x0000005022147812 */ /* 0x000fe400078e3cff */
[C---:B------:R-:W-:Y:S02]  /*cda0*/  LOP3.LUT R34, R215.reuse, 0x60, RZ, 0x3c, !PT ;  /* 0x00000060d7227812 */ /* 0x040fe400078e3cff */
[----:B------:R-:W-:Y:S01]  /*cdb0*/  LOP3.LUT R215, R215, 0x70, RZ, 0x3c, !PT ;  /* 0x00000070d7d77812 */ /* 0x000fe200078e3cff */
[----:B------:R-:W-:Y:S04]  /*cdc0*/  STS.U8 [R20+UR11+0x6a80], R25 ;  /* 0x006a801914007988 */ /* 0x000fe8000800000b */
[----:B------:R-:W-:Y:S04]  /*cdd0*/  STS.U8 [R20+UR11+0x6e80], R27 ;  /* 0x006e801b14007988 */ /* 0x000fe8000800000b */
[----:B------:R-:W-:Y:S04]  /*cde0*/  STS.U8 [R20+UR11+0x7280], R31 ;  /* 0x0072801f14007988 */ /* 0x000fe8000800000b */
[----:B------:R-:W-:Y:S04]  /*cdf0*/  STS.U8 [R20+UR11+0x7680], R33 ;  /* 0x0076802114007988 */ /* 0x000fe8000800000b */
[----:B------:R-:W-:Y:S04]  /*ce00*/  STS.U8 [R20+UR11+0x7a80], R207 ;  /* 0x007a80cf14007988 */ /* 0x000fe8000800000b */
[----:B------:R-:W-:Y:S04]  /*ce10*/  STS.U8 [R20+UR11+0x7e80], R209 ;  /* 0x007e80d114007988 */ /* 0x000fe8000800000b */
[----:B---3--:R0:W-:Y:S04]  /*ce20*/  STS.U8 [R34+UR11+0x6300], R59 ;  /* 0x0063003b22007988 */ /* 0x0081e8000800000b */
[----:B----4-:R1:W-:Y:S04]  /*ce30*/  STS.U8 [R34+UR11+0x6700], R60 ;  /* 0x0067003c22007988 */ /* 0x0103e8000800000b */
[----:B-----5:R-:W-:Y:S01]  /*ce40*/  STS.U8 [R34+UR11+0x6b00], R61 ;  /* 0x006b003d22007988 */ /* 0x020fe2000800000b */
[----:B0-----:R-:W-:-:S03]  /*ce50*/  LOP3.LUT R59, R35, 0xf, RZ, 0xc0, !PT ;  /* 0x0000000f233b7812 */ /* 0x001fc600078ec0ff */
[----:B------:R-:W-:Y:S01]  /*ce60*/  STS.U8 [R34+UR11+0x6f00], R62 ;  /* 0x006f003e22007988 */ /* 0x000fe2000800000b */
[----:B-1----:R0:W1:Y:S01]  /*ce70*/  MUFU.EX2 R60, R14 ;  /* 0x0000000e003c7308 */ /* 0x0020620000000800 */
[----:B------:R-:W-:Y:S02]  /*ce80*/  IMAD R59, R59, 0x80, R13 ;  /* 0x000000803b3b7824 */ /* 0x000fe400078e020d */
[----:B------:R-:W-:Y:S04]  /*ce90*/  STS.U8 [R34+UR11+0x7300], R63 ;  /* 0x0073003f22007988 */ /* 0x000fe8000800000b */
[----:B------:R-:W-:Y:S01]  /*cea0*/  STS.U8 [R34+UR11+0x7700], R64 ;  /* 0x0077004022007988 */ /* 0x000fe2000800000b */
[C---:B------:R-:W-:Y:S02]  /*ceb0*/  LOP3.LUT R13, R59.reuse, 0x10, RZ, 0x3c, !PT ;  /* 0x000000103b0d7812 */ /* 0x040fe400078e3cff */
[C---:B------:R-:W-:Y:S01]  /*cec0*/  LOP3.LUT R46, R59.reuse, 0x30, RZ, 0x3c, !PT ;  /* 0x000000303b2e7812 */ /* 0x040fe200078e3cff */
        /* <DEDUP_REMOVED lines=9> */
[----:B--2---:R-:W-:Y:S04]  /*cf60*/  STS.U8 [R215+UR11+0x7f80], R12 ;  /* 0x007f800cd7007988 */ /* 0x004fe8000800000b */
[----:B------:R2:W-:Y:S04]  /*cf70*/  STS.128 [R59+UR11], R4 ;  /* 0x000000043b007988 */ /* 0x0005e80008000c0b */
[----:B------:R0:W-:Y:S01]  /*cf80*/  STS.128 [R13+UR11], R8 ;  /* 0x000000080d007988 */ /* 0x0001e20008000c0b */
[----:B--2---:R-:W-:Y:S01]  /*cf90*/  LOP3.LUT R59, R59, 0x20, RZ, 0x3c, !PT ;  /* 0x000000203b3b7812 */ /* 0x004fe200078e3cff */
[----:B0-----:R-:W-:Y:S01]  /*cfa0*/  LDTM.16dp32bit_t0_t15.x32 R4, tmem[UR13] ;  /* 0x0000000d000479ee */ /* 0x001fe20008a80000 */
[----:B------:R-:W1:Y:S03]  /*cfb0*/  LDTM.16dp32bit_t16_t31.x32 R4, tmem[UR13+0x20] ;  /* 0x0000200d000479ee */ /* 0x000e660008aa0000 */
[----:B------:R0:W-:Y:S04]  /*cfc0*/  STS.128 [R59+UR11], R36 ;  /* 0x000000243b007988 */ /* 0x0001e80008000c0b */
[----:B------:R0:W-:Y:S01]  /*cfd0*/  STS.128 [R46+UR11], R40 ;  /* 0x000000282e007988 */ /* 0x0001e20008000c0b */
[----:B------:R-:W-:Y:S01]  /*cfe0*/  NOP ;  /* 0x0000000000007918 */ /* 0x000fe20000000000 */
[C---:B-1----:R-:W-:Y:S01]  /*cff0*/  FMUL R4, R60.reuse, R4 ;  /* 0x000000043c047220 */ /* 0x042fe20000400000 */
        /* <DEDUP_REMOVED lines=32> */
[----:B------:R0:W-:Y:S01]  /*d200*/  STTM.16dp32bit_t16_t31.x32 tmem[UR13+0x20], R4 ;  /* 0x00002004000079ed */ /* 0x0001e20008aa000d */
[----:B------:R-:W1:Y:S02]  /*d210*/  FENCE.VIEW.ASYNC.T ;  /* 0x00000000000073c6 */ /* 0x000e640000000200 */
[----:B-1----:R-:W-:Y:S06]  /*d220*/  BAR.SYNC.DEFER_BLOCKING 0x0 ;  /* 0x0000000000007b1d */ /* 0x002fec0000010000 */
[----:B------:R1:W-:Y:S06]  /*d230*/  MEMBAR.ALL.CTA ;  /* 0x0000000000007992 */ /* 0x0003ec0000008000 */
[----:B-1----:R-:W1:Y:S02]  /*d240*/  FENCE.VIEW.ASYNC.S ;  /* 0x00000000000073c6 */ /* 0x002e640000000000 */
[----:B-1----:R-:W-:Y:S06]  /*d250*/  BAR.SYNC.DEFER_BLOCKING 0x0 ;  /* 0x0000000000007b1d */ /* 0x002fec0000010000 */
[----:B------:R-:W-:Y:S05]  /*d260*/  BRA.U UP2, `(.L_x_15) ;  /* 0x0000000102507547 */ /* 0x000fea000b800000 */
[----:B------:R-:W-:Y:S01]  /*d270*/  UMOV UR28, UR20 ;  /* 0x00000014001c7c82 */ /* 0x000fe20008000000 */
[----:B------:R-:W-:Y:S01]  /*d280*/  UMOV UR29, 0x40004040 ;  /* 0x40004040001d7882 */ /* 0x000fe20000000000 */
        /* <DEDUP_REMOVED lines=18> */
.L_x_15:
[----:B0-----:R-:W2:Y:S01]  /*d3b0*/  LDL.LU R4, [R1+0x150] ;  /* 0x0001500001047983 */ /* 0x001ea20000300800 */
[----:B------:R-:W-:Y:S01]  /*d3c0*/  UIADD3 UR33, UPT, UPT, UR33, 0x1, URZ ;  /* 0x0000000121217890 */ /* 0x000fe2000fffe0ff */
[----:B------:R-:W-:Y:S01]  /*d3d0*/  IMAD.MOV.U32 R181, RZ, RZ, R44 ;  /* 0x000000ffffb57224 */ /* 0x000fe200078e002c */
[----:B------:R-:W-:Y:S02]  /*d3e0*/  USHF.L.U32 UR8, UR49, 0x7, URZ ;  /* 0x0000000731087899 */ /* 0x000fe400080006ff */
[----:B------:R-:W-:Y:S02]  /*d3f0*/  UISETP.GT.AND UP3, UPT, UR33, 0x1, UPT ;  /* 0x000000012100788c */ /* 0x000fe4000bf64270 */
[----:B------:R-:W-:Y:S02]  /*d400*/  UIADD3 UR19, UPT, UPT, UR8, UR19, URZ ;  /* 0x0000001308137290 */ /* 0x000fe4000fffe0ff */
[----:B-1----:R-:W-:Y:S02]  /*d410*/  USEL UR7, URZ, 0x1, !UP3 ;  /* 0x00000001ff077887 */ /* 0x002fe4000d800000 */
[----:B------:R-:W-:-:S02]  /*d420*/  USEL UR33, UR33, URZ, !UP3 ;  /* 0x000000ff21217287 */ /* 0x000fc4000d800000 */
[----:B------:R-:W-:Y:S02]  /*d430*/  UISETP.GE.AND UP3, UPT, UR21, UR18, UPT ;  /* 0x000000121500728c */ /* 0x000fe4000bf66270 */
[----:B------:R-:W-:Y:S01]  /*d440*/  ULOP3.LUT UR7, UR6, UR7, URZ, 0x3c, !UPT ;  /* 0x0000000706077292 */ /* 0x000fe2000f8e3cff */
[----:B------:R-:W-:Y:S01]  /*d450*/  UMOV UR8, UR21 ;  /* 0x0000001500087c82 */ /* 0x000fe20008000000 */
[----:B--2---:R-:W-:-:S05]  /*d460*/  FFMA R4, R60, R4, R234 ;  /* 0x000000043c047223 */ /* 0x004fca00000000ea */
[----:B------:R0:W-:Y:S02]  /*d470*/  STL [R1+0x150], R4 ;  /* 0x0001500401007387 */ /* 0x0001e40000100800 */
[----:B0-----:R-:W0:Y:S02]  /*d480*/  LDC R4, c[0x0][0x3c4] ;  /* 0x0000f100ff047b82 */ /* 0x001e240000000800 */
[----:B0-----:R-:W-:-:S04]  /*d490*/  IMAD.SHL.U32 R4, R4, 0x80, RZ ;  /* 0x0000008004047824 */ /* 0x001fc800078e00ff */
[----:B------:R-:W-:Y:S01]  /*d4a0*/  IMAD.IADD R180, R4, 0x1, R180 ;  /* 0x0000000104b47824 */ /* 0x000fe200078e02b4 */
[----:B------:R-:W-:Y:S06]  /*d4b0*/  BRA.U !UP3, `(.L_x_16) ;  /* 0xffffffa50b607547 */ /* 0x000fec000b83ffff */
.L_x_11:
[----:B------:R-:W2:Y:S01]  /*d4c0*/  LDL.LU R5, [R1+0x150] ;  /* 0x0001500001057983 */ /* 0x000ea20000300800 */
[----:B------:R-:W-:Y:S01]  /*d4d0*/  UISETP.GE.AND UP0, UPT, UR32, 0x1, UPT ;  /* 0x000000012000788c */ /* 0x000fe2000bf06270 */
[----:B0-----:R-:W0:Y:S02]  /*d4e0*/  S2R R4, SR_TID.X ;  /* 0x0000000000047919 */ /* 0x001e240000002100 */
[C---:B0-----:R-:W-:Y:S02]  /*d4f0*/  LOP3.LUT R2, R4.reuse, 0x10, RZ, 0xc0, !PT ;  /* 0x0000001004027812 */ /* 0x041fe400078ec0ff */
[----:B------:R-:W-:Y:S02]  /*d500*/  LOP3.LUT R37, R4, 0xf, RZ, 0xc0, !PT ;  /* 0x0000000f04257812 */ /* 0x000fe400078ec0ff */
[----:B------:R-:W-:Y:S02]  /*d510*/  SHF.R.U32.HI R3, RZ, 0x2, R4 ;  /* 0x00000002ff037819 */ /* 0x000fe40000011604 */
[----:B------:R-:W-:Y:S01]  /*d520*/  LEA R2, R2, UR11, 0x7 ;  /* 0x0000000b02027c11 */ /* 0x000fe2000f8e38ff */
[----:B--2---:R-:W-:-:S04]  /*d530*/  IMAD.MOV.U32 R43, RZ, RZ, R5 ;  /* 0x000000ffff2b7224 */ /* 0x004fc800078e0005 */
[----:B------:R-:W-:Y:S01]  /*d540*/  FMUL R0, R43, 8388608 ;  /* 0x4b0000002b007820 */ /* 0x000fe20000400000 */
[----:B------:R-:W-:Y:S06]  /*d550*/  BRA.U !UP0, `(.L_x_17) ;  /* 0x0000000108107547 */ /* 0x000fec000b800000 */
[----:B------:R-:W-:-:S06]  /*d560*/  USHF.L.U32 UR6, UR6, 0x1f, URZ ;  /* 0x0000001f06067899 */ /* 0x000fcc00080006ff */
[----:B------:R-:W-:-:S04]  /*d570*/  IMAD.U32 R4, RZ, RZ, UR6 ;  /* 0x00000006ff047e24 */ /* 0x000fc8000f8e00ff */
[----:B------:R-:W0:Y:S02]  /*d580*/  SYNCS.PHASECHK.TRANS64.TRYWAIT P1, [UR15], R4 ;  /* 0x00000004ff0075a7 */ /* 0x000e24000802110f */
[----:B0-----:R-:W-:Y:S05]  /*d590*/  @!P1 BRA `(.L_x_18) ;  /* 0x0000001c00b49947 */ /* 0x001fea0003800000 */
.L_x_17:
[----:B------:R-:W-:Y:S01]  /*d5a0*/  BAR.SYNC.DEFER_BLOCKING 0x0 ;  /* 0x0000000000007b1d */ /* 0x000fe20000010000 */
[----:B------:R-:W-:Y:S01]  /*d5b0*/  FSETP.GT.AND P1, PT, |R43|, 8.50705917302346158658e+37, PT ;  /* 0x7e8000002b00780b */ /* 0x000fe20003f24200 */
[----:B------:R-:W-:Y:S01]  /*d5c0*/  IMAD R37, R37, 0x10, R2 ;  /* 0x0000001025257824 */ /* 0x000fe200078e0202 */
[C---:B------:R-:W-:Y:S02]  /*d5d0*/  FSETP.GEU.AND P3, PT, |R43|.reuse, 1.175494350822287508e-38, PT ;  /* 0x008000002b00780b */ /* 0x040fe40003f6e200 */
[----:B------:R-:W-:-:S03]  /*d5e0*/  FSETP.GEU.AND P2, PT, R43, 1.175494350822287508e-38, PT ;  /* 0x008000002b00780b */ /* 0x000fc60003f4e000 */
[----:B------:R-:W0:Y:S01]  /*d5f0*/  S2UR UR8, SR_CTAID.X ;  /* 0x00000000000879c3 */ /* 0x000e220000002500 */
[----:B------:R-:W-:Y:S01]  /*d600*/  LOP3.LUT R3, R3, 0x18, RZ, 0xc0, !PT ;  /* 0x0000001803037812 */ /* 0x000fe200078ec0ff */
[----:B------:R-:W1:Y:S01]  /*d610*/  S2R R47, SR_TID.X ;  /* 0x00000000002f7919 */ /* 0x000e620000002100 */
[----:B------:R-:W-:Y:S01]  /*d620*/  FSEL R45, R0, R43, !P2 ;  /* 0x0000002b002d7208 */ /* 0x000fe20005000000 */
[----:B------:R-:W2:Y:S02]  /*d630*/  LDCU.64 UR4, c[0x0][0x3e0] ;  /* 0x00007c00ff0477ac */ /* 0x000ea40008000a00 */
[----:B------:R-:W-:Y:S02]  /*d640*/  @P1 FMUL R43, R43, 0.25 ;  /* 0x3e8000002b2b1820 */ /* 0x000fe40000400000 */
[----:B------:R-:W-:Y:S01]  /*d650*/  VIADD R2, R45, 0xc0cafb0d ;  /* 0xc0cafb0d2d027836 */ /* 0x000fe20000000000 */
[----:B------:R-:W3:Y:S01]  /*d660*/  LDC R66, c[0x0][0x3e8] ;  /* 0x0000fa00ff427b82 */ /* 0x000ee20000000800 */
[----:B------:R-:W-:-:S03]  /*d670*/  @!P3 FMUL R43, R43, 16777216 ;  /* 0x4b8000002b2bb820 */ /* 0x000fc60000400000 */
[----:B------:R-:W-:Y:S01]  /*d680*/  LOP3.LUT R36, R2, 0xff800000, RZ, 0xc0, !PT ;  /* 0xff80000002247812 */ /* 0x000fe200078ec0ff */
[----:B------:R-:W4:Y:S03]  /*d690*/  @!P0 SYNCS.CCTL.IV [UR11+0x9000] ;  /* 0x00900000ff0089b1 */ /* 0x000f26000800000b */
[----:B----4-:R-:W-:Y:S01]  /*d6a0*/  BAR.SYNC.DEFER_BLOCKING 0x0 ;  /* 0x0000000000007b1d */ /* 0x010fe20000010000 */
[----:B--2---:R-:W-:Y:S02]  /*d6b0*/  UIMAD UR4, UR10, UR4, URZ ;  /* 0x000000040a0472a4 */ /* 0x004fe4000f8e02ff */
[----:B0-----:R-:W-:-:S05]  /*d6c0*/  USHF.L.U32 UR7, UR8, 0x6, URZ ;  /* 0x0000000608077899 */ /* 0x001fca00080006ff */
[----:B------:R-:W0:Y:S01]  /*d6d0*/  LDC.64 R72, c[0x0][0x398] ;  /* 0x0000e600ff487b82 */ /* 0x000e220000000a00 */
[----:B------:R-:W-:Y:S01]  /*d6e0*/  LDTM.16dp32bit_t0_t15.x32 R4, tmem[UR13] ;  /* 0x0000000d000479ee */ /* 0x000fe20008a80000 */
[----:B------:R-:W2:Y:S01]  /*d6f0*/  LDTM.16dp32bit_t16_t31.x32 R4, tmem[UR13+0x20] ;  /* 0x0000200d000479ee */ /* 0x000ea20008aa0000 */
[----:B------:R-:W-:Y:S01]  /*d700*/  IMAD.U32 R82, RZ, RZ, UR7 ;  /* 0x00000007ff527e24 */ /* 0x000fe2000f8e00ff */
[C---:B-1----:R-:W-:Y:S01]  /*d710*/  LOP3.LUT R46, R47.reuse, 0x60, RZ, 0xc0, !PT ;  /* 0x000000602f2e7812 */ /* 0x042fe200078ec0ff */
[----:B------:R-:W-:Y:S01]  /*d720*/  IMAD.SHL.U32 R41, R47, 0x10, RZ ;  /* 0x000000102f297824 */ /* 0x000fe200078e00ff */
[----:B------:R-:W-:Y:S02]  /*d730*/  LOP3.LUT R0, R3, 0x1f, R47, 0xf8, !PT ;  /* 0x0000001f03007812 */ /* 0x000fe400078ef82f */
[----:B------:R-:W-:Y:S01]  /*d740*/  FSEL R3, RZ, -23, P2 ;  /* 0xc1b80000ff037808 */ /* 0x000fe20001000000 */
[----:B------:R-:W-:Y:S01]  /*d750*/  IMAD R39, R46, 0x8, R37 ;  /* 0x000000082e277824 */ /* 0x000fe200078e0225 */
[----:B------:R-:W-:Y:S01]  /*d760*/  LOP3.LUT R82, R82, 0x3f, R47, 0xf8, !PT ;  /* 0x0000003f52527812 */ /* 0x000fe200078ef82f */
[----:B------:R-:W1:Y:S01]  /*d770*/  MUFU.RCP R37, R43 ;  /* 0x0000002b00257308 */ /* 0x000e620000001000 */
[C---:B------:R-:W-:Y:S01]  /*d780*/  IMAD.SHL.U32 R38, R0.reuse, 0x8, RZ ;  /* 0x0000000800267824 */ /* 0x040fe200078e00ff */
[----:B------:R-:W4:Y:S01]  /*d790*/  @!P0 SYNCS.CCTL.IV [UR11+0x9008] ;  /* 0x00900800ff0089b1 */ /* 0x000f22000800000b */
[----:B------:R-:W-:Y:S01]  /*d7a0*/  FSETP.NEU.AND P0, PT, R45, RZ, PT ;  /* 0x000000ff2d00720b */ /* 0x000fe20003f0d000 */
[----:B------:R-:W-:Y:S01]  /*d7b0*/  NOP ;  /* 0x0000000000007918 */ /* 0x000fe20000000000 */
[----:B------:R-:W-:Y:S01]  /*d7c0*/  LOP3.LUT R41, R41, 0x30, RZ, 0xc0, !PT ;  /* 0x0000003029297812 */ /* 0x000fe200078ec0ff */
[----:B------:R-:W-:Y:S01]  /*d7d0*/  IMAD.SHL.U32 R0, R0, 0x10, RZ ;  /* 0x0000001000007824 */ /* 0x000fe200078e00ff */
[----:B------:R-:W-:-:S02]  /*d7e0*/  LOP3.LUT R2, R38, 0xc0, RZ, 0xc0, !PT ;  /* 0x000000c026027812 */ /* 0x000fc400078ec0ff */
[----:B------:R-:W-:Y:S01]  /*d7f0*/  I2FP.F32.S32 R38, R36 ;  /* 0x0000002400267245 */ /* 0x000fe20000201400 */
[----:B--2---:R-:W-:Y:S01]  /*d800*/  @P1 FMUL R4, R4, 0.25 ;  /* 0x3e80000004041820 */ /* 0x004fe20000400000 */
[----:B------:R-:W-:Y:S01]  /*d810*/  @P1 FMUL R5, R5, 0.25 ;  /* 0x3e80000005051820 */ /* 0x000fe20000400000 */
[----:B------:R-:W-:Y:S01]  /*d820*/  @P1 FMUL R6, R6, 0.25 ;  /* 0x3e80000006061820 */ /* 0x000fe20000400000 */
[----:B------:R-:W-:Y:S01]  /*d830*/  @P1 FMUL R7, R7, 0.25 ;  /* 0x3e80000007071820 */ /* 0x000fe20000400000 */
[----:B------:R-:W-:Y:S01]  /*d840*/  @P1 FMUL R8, R8, 0.25 ;  /* 0x3e80000008081820 */ /* 0x000fe20000400000 */
[----:B------:R-:W-:Y:S01]  /*d850*/  @P1 FMUL R9, R9, 0.25 ;  /* 0x3e80000009091820 */ /* 0x000fe20000400000 */
[----:B------:R-:W-:Y:S01]  /*d860*/  @P1 FMUL R16, R16, 0.25 ;  /* 0x3e80000010101820 */ /* 0x000fe20000400000 */
[----:B------:R-:W-:Y:S01]  /*d870*/  @P1 FMUL R17, R17, 0.25 ;  /* 0x3e80000011111820 */ /* 0x000fe20000400000 */
[----:B------:R-:W-:Y:S01]  /*d880*/  @!P3 FMUL R4, R4, 16777216 ;  /* 0x4b8000000404b820 */ /* 0x000fe20000400000 */
[----:B------:R-:W-:Y:S01]  /*d890*/  @!P3 FMUL R5, R5, 16777216 ;  /* 0x4b8000000505b820 */ /* 0x000fe20000400000 */
[----:B------:R-:W-:Y:S01]  /*d8a0*/  @!P3 FMUL R6, R6, 16777216 ;  /* 0x4b8000000606b820 */ /* 0x000fe20000400000 */
[----:B------:R-:W-:Y:S01]  /*d8b0*/  @!P3 FMUL R7, R7, 16777216 ;  /* 0x4b8000000707b820 */ /* 0x000fe20000400000 */
[----:B------:R-:W-:Y:S01]  /*d8c0*/  @!P3 FMUL R8, R8, 16777216 ;  /* 0x4b8000000808b820 */ /* 0x000fe20000400000 */
[----:B------:R-:W-:Y:S01]  /*d8d0*/  @!P3 FMUL R9, R9, 16777216 ;  /* 0x4b8000000909b820 */ /* 0x000fe20000400000 */
[----:B------:R-:W-:Y:S01]  /*d8e0*/  @!P3 FMUL R16, R16, 16777216 ;  /* 0x4b8000001010b820 */ /* 0x000fe20000400000 */
[----:B------:R-:W-:Y:S01]  /*d8f0*/  @!P3 FMUL R17, R17, 16777216 ;  /* 0x4b8000001111b820 */ /* 0x000fe20000400000 */
[----:B------:R-:W-:Y:S01]  /*d900*/  @P1 FMUL R18, R18, 0.25 ;  /* 0x3e80000012121820 */ /* 0x000fe20000400000 */
[----:B------:R-:W-:Y:S01]  /*d910*/  @P1 FMUL R19, R19, 0.25 ;  /* 0x3e80000013131820 */ /* 0x000fe20000400000 */
[C---:B-1----:R-:W-:Y:S01]  /*d920*/  FMUL R4, R37.reuse, R4 ;  /* 0x0000000425047220 */ /* 0x042fe20000400000 */
[C---:B------:R-:W-:Y:S01]  /*d930*/  FMUL R5, R37.reuse, R5 ;  /* 0x0000000525057220 */ /* 0x040fe20000400000 */
[C---:B------:R-:W-:Y:S01]  /*d940*/  FMUL R6, R37.reuse, R6 ;  /* 0x0000000625067220 */ /* 0x040fe20000400000 */
[C---:B------:R-:W-:Y:S01]  /*d950*/  FMUL R7, R37.reuse, R7 ;  /* 0x0000000725077220 */ /* 0x040fe20000400000 */
[C---:B------:R-:W-:Y:S01]  /*d960*/  FMUL R8, R37.reuse, R8 ;  /* 0x0000000825087220 */ /* 0x040fe20000400000 */
[----:B------:R-:W-:Y:S01]  /*d970*/  FMUL R9, R37, R9 ;  /* 0x0000000925097220 */ /* 0x000fe20000400000 */
[----:B------:R-:W-:Y:S01]  /*d980*/  @P1 FMUL R10, R10, 0.25 ;  /* 0x3e8000000a0a1820 */ /* 0x000fe20000400000 */
[----:B------:R-:W-:Y:S01]  /*d990*/  @P1 FMUL R11, R11, 0.25 ;  /* 0x3e8000000b0b1820 */ /* 0x000fe20000400000 */
[C---:B------:R-:W-:Y:S01]  /*d9a0*/  FMUL R16, R37.reuse, R16 ;  /* 0x0000001025107220 */ /* 0x040fe20000400000 */
[----:B------:R-:W-:Y:S01]  /*d9b0*/  FMUL R17, R37, R17 ;  /* 0x0000001125117220 */ /* 0x000fe20000400000 */
[----:B------:R-:W-:Y:S01]  /*d9c0*/  @P1 FMUL R12, R12, 0.25 ;  /* 0x3e8000000c0c1820 */ /* 0x000fe20000400000 */
[----:B------:R-:W-:Y:S01]  /*d9d0*/  @P1 FMUL R13, R13, 0.25 ;  /* 0x3e8000000d0d1820 */ /* 0x000fe20000400000 */
[----:B------:R-:W-:Y:S01]  /*d9e0*/  @P1 FMUL R14, R14, 0.25 ;  /* 0x3e8000000e0e1820 */ /* 0x000fe20000400000 */
[----:B------:R-:W-:Y:S01]  /*d9f0*/  @P1 FMUL R15, R15, 0.25 ;  /* 0x3e8000000f0f1820 */ /* 0x000fe20000400000 */
[----:B------:R-:W-:Y:S01]  /*da00*/  @!P3 FMUL R18, R18, 16777216 ;  /* 0x4b8000001212b820 */ /* 0x000fe20000400000 */
[----:B------:R-:W-:Y:S01]  /*da10*/  @!P3 FMUL R19, R19, 16777216 ;  /* 0x4b8000001313b820 */ /* 0x000fe20000400000 */
[----:B------:R-:W-:Y:S01]  /*da20*/  F2FP.SATFINITE.E4M3.F32.PACK_AB_MERGE_C R4, R5, R4, RZ ;  /* 0x000000040504723e */ /* 0x000fe200048070ff */
[----:B------:R-:W-:Y:S01]  /*da30*/  @P1 FMUL R20, R20, 0.25 ;  /* 0x3e80000014141820 */ /* 0x000fe20000400000 */
[----:B------:R-:W-:Y:S01]  /*da40*/  F2FP.SATFINITE.E4M3.F32.PACK_AB_MERGE_C R6, R7, R6, RZ ;  /* 0x000000060706723e */ /* 0x000fe200048070ff */
[----:B------:R-:W-:Y:S01]  /*da50*/  @P1 FMUL R21, R21, 0.25 ;  /* 0x3e80000015151820 */ /* 0x000fe20000400000 */
[----:B------:R-:W-:Y:S01]  /*da60*/  F2FP.SATFINITE.E4M3.F32.PACK_AB_MERGE_C R8, R9, R8, RZ ;  /* 0x000000080908723e */ /* 0x000fe200048070ff */
[----:B------:R-:W-:Y:S01]  /*da70*/  @!P3 FMUL R10, R10, 16777216 ;  /* 0x4b8000000a0ab820 */ /* 0x000fe20000400000 */
[----:B------:R-:W-:Y:S01]  /*da80*/  @!P3 FMUL R11, R11, 16777216 ;  /* 0x4b8000000b0bb820 */ /* 0x000fe20000400000 */
[----:B------:R-:W-:Y:S01]  /*da90*/  FFMA.FTZ R3, R38, 1.1920928955078125e-07, R3 ;  /* 0x3400000026037823 */ /* 0x000fe20000010003 */
[----:B------:R-:W-:Y:S01]  /*daa0*/  @!P3 FMUL R12, R12, 16777216 ;  /* 0x4b8000000c0cb820 */ /* 0x000fe20000400000 */
[----:B------:R-:W-:Y:S01]  /*dab0*/  @!P3 FMUL R13, R13, 16777216 ;  /* 0x4b8000000d0db820 */ /* 0x000fe20000400000 */
[----:B------:R-:W-:Y:S01]  /*dac0*/  @!P3 FMUL R14, R14, 16777216 ;  /* 0x4b8000000e0eb820 */ /* 0x000fe20000400000 */
[----:B------:R-:W-:Y:S01]  /*dad0*/  @!P3 FMUL R15, R15, 16777216 ;  /* 0x4b8000000f0fb820 */ /* 0x000fe20000400000 */
[C---:B------:R-:W-:Y:S01]  /*dae0*/  FMUL R18, R37.reuse, R18 ;  /* 0x0000001225127220 */ /* 0x040fe20000400000 */
[----:B------:R-:W-:Y:S01]  /*daf0*/  FMUL R19, R37, R19 ;  /* 0x0000001325137220 */ /* 0x000fe20000400000 */
[----:B------:R-:W-:Y:S01]  /*db00*/  F2FP.SATFINITE.E4M3.F32.PACK_AB_MERGE_C R16, R17, R16, RZ ;  /* 0x000000101110723e */ /* 0x000fe200048070ff */
[----:B------:R-:W-:Y:S01]  /*db10*/  @P1 FMUL R22, R22, 0.25 ;  /* 0x3e80000016161820 */ /* 0x000fe20000400000 */
[----:B------:R-:W-:Y:S01]  /*db20*/  @P1 FMUL R23, R23, 0.25 ;  /* 0x3e80000017171820 */ /* 0x000fe20000400000 */
[----:B------:R-:W-:Y:S01]  /*db30*/  @P1 FMUL R24, R24, 0.25 ;  /* 0x3e80000018181820 */ /* 0x000fe20000400000 */
[----:B------:R-:W-:Y:S01]  /*db40*/  @P1 FMUL R25, R25, 0.25 ;  /* 0x3e80000019191820 */ /* 0x000fe20000400000 */
[----:B------:R-:W-:Y:S01]  /*db50*/  LOP3.LUT R17, R4, 0xffff, RZ, 0xc0, !PT ;  /* 0x0000ffff04117812 */ /* 0x000fe200078ec0ff */
[----:B------:R-:W-:Y:S01]  /*db60*/  IMAD.IADD R36, R45, 0x1, -R36 ;  /* 0x000000012d247824 */ /* 0x000fe200078e0a24 */
[----:B------:R-:W-:Y:S01]  /*db70*/  LOP3.LUT R38, R6, 0xffff, RZ, 0xc0, !PT ;  /* 0x0000ffff06267812 */ /* 0x000fe200078ec0ff */
[----:B------:R-:W-:Y:S01]  /*db80*/  @!P3 FMUL R20, R20, 16777216 ;  /* 0x4b8000001414b820 */ /* 0x000fe20000400000 */
[----:B------:R-:W-:Y:S01]  /*db90*/  LOP3.LUT R46, R8, 0xffff, RZ, 0xc0, !PT ;  /* 0x0000ffff082e7812 */ /* 0x000fe200078ec0ff */
[----:B------:R-:W-:Y:S01]  /*dba0*/  @!P3 FMUL R21, R21, 16777216 ;  /* 0x4b8000001515b820 */ /* 0x000fe20000400000 */
[C---:B------:R-:W-:Y:S01]  /*dbb0*/  FMUL R10, R37.reuse, R10 ;  /* 0x0000000a250a7220 */ /* 0x040fe20000400000 */
[C---:B------:R-:W-:Y:S01]  /*dbc0*/  FMUL R11, R37.reuse, R11 ;  /* 0x0000000b250b7220 */ /* 0x040fe20000400000 */
[C---:B------:R-:W-:Y:S01]  /*dbd0*/  FMUL R12, R37.reuse, R12 ;  /* 0x0000000c250c7220 */ /* 0x040fe20000400000 */
[C---:B------:R-:W-:Y:S01]  /*dbe0*/  FMUL R13, R37.reuse, R13 ;  /* 0x0000000d250d7220 */ /* 0x040fe20000400000 */
[C---:B------:R-:W-:Y:S01]  /*dbf0*/  FMUL R14, R37.reuse, R14 ;  /* 0x0000000e250e7220 */ /* 0x040fe20000400000 */
[----:B------:R-:W-:Y:S01]  /*dc00*/  FMUL R15, R37, R15 ;  /* 0x0000000f250f7220 */ /* 0x000fe20000400000 */
[----:B------:R-:W-:Y:S01]  /*dc10*/  @!P3 FMUL R22, R22, 16777216 ;  /* 0x4b8000001616b820 */ /* 0x000fe20000400000 */
[----:B------:R-:W-:Y:S01]  /*dc20*/  @!P3 FMUL R23, R23, 16777216 ;  /* 0x4b8000001717b820 */ /* 0x000fe20000400000 */
[----:B------:R-:W-:Y:S01]  /*dc30*/  @!P3 FMUL R24, R24, 16777216 ;  /* 0x4b8000001818b820 */ /* 0x000fe20000400000 */
[----:B------:R-:W-:Y:S01]  /*dc40*/  @!P3 FMUL R25, R25, 16777216 ;  /* 0x4b8000001919b820 */ /* 0x000fe20000400000 */
[----:B------:R-:W-:Y:S01]  /*dc50*/  F2FP.SATFINITE.E4M3.F32.PACK_AB_MERGE_C R18, R19, R18, RZ ;  /* 0x000000121312723e */ /* 0x000fe200048070ff */
[----:B------:R-:W-:Y:S01]  /*dc60*/  @P1 FMUL R28, R28, 0.25 ;  /* 0x3e8000001c1c1820 */ /* 0x000fe20000400000 */
[----:B------:R-:W-:Y:S01]  /*dc70*/  PRMT R5, R46, 0x3340, R1 ;  /* 0x000033402e057816 */ /* 0x000fe20000000001 */
[----:B------:R-:W-:Y:S01]  /*dc80*/  @P1 FMUL R29, R29, 0.25 ;  /* 0x3e8000001d1d1820 */ /* 0x000fe20000400000 */
[----:B------:R-:W-:Y:S01]  /*dc90*/  PRMT R4, R17, 0x3340, R38 ;  /* 0x0000334011047816 */ /* 0x000fe20000000026 */
[----:B------:R-:W-:Y:S01]  /*dca0*/  @P1 FMUL R30, R30, 0.25 ;  /* 0x3e8000001e1e1820 */ /* 0x000fe20000400000 */
[----:B------:R-:W-:Y:S01]  /*dcb0*/  @P1 FMUL R31, R31, 0.25 ;  /* 0x3e8000001f1f1820 */ /* 0x000fe20000400000 */
[----:B------:R-:W-:Y:S01]  /*dcc0*/  @P1 FMUL R32, R32, 0.25 ;  /* 0x3e80000020201820 */ /* 0x000fe20000400000 */
[----:B------:R-:W-:Y:S01]  /*dcd0*/  @P1 FMUL R33, R33, 0.25 ;  /* 0x3e80000021211820 */ /* 0x000fe20000400000 */
[----:B------:R-:W-:-:S02]  /*dce0*/  IMAD.MOV.U32 R19, RZ, RZ, 0x3dc6b27f ;  /* 0x3dc6b27fff137424 */ /* 0x000fc400078e00ff */
[----:B------:R-:W-:Y:S01]  /*dcf0*/  FADD R36, R36, -1 ;  /* 0xbf80000024247421 */ /* 0x000fe20000000000 */
[C---:B------:R-:W-:Y:S01]  /*dd00*/  FMUL R20, R37.reuse, R20 ;  /* 0x0000001425147220 */ /* 0x040fe20000400000 */
[----:B------:R-:W-:Y:S01]  /*dd10*/  FMUL R21, R37, R21 ;  /* 0x0000001525157220 */ /* 0x000fe20000400000 */
[----:B------:R-:W-:Y:S01]  /*dd20*/  F2FP.SATFINITE.E4M3.F32.PACK_AB_MERGE_C R10, R11, R10, RZ ;  /* 0x0000000a0b0a723e */ /* 0x000fe200048070ff */
[C---:B------:R-:W-:Y:S01]  /*dd30*/  FMUL R22, R37.reuse, R22 ;  /* 0x0000001625167220 */ /* 0x040fe20000400000 */
[C---:B------:R-:W-:Y:S01]  /*dd40*/  FMUL R23, R37.reuse, R23 ;  /* 0x0000001725177220 */ /* 0x040fe20000400000 */
[C---:B------:R-:W-:Y:S01]  /*dd50*/  FMUL R24, R37.reuse, R24 ;  /* 0x0000001825187220 */ /* 0x040fe20000400000 */
[----:B------:R-:W-:Y:S01]  /*dd60*/  FMUL R25, R37, R25 ;  /* 0x0000001925197220 */ /* 0x000fe20000400000 */
[----:B------:R-:W-:Y:S01]  /*dd70*/  F2FP.SATFINITE.E4M3.F32.PACK_AB_MERGE_C R12, R13, R12, RZ ;  /* 0x0000000c0d0c723e */ /* 0x000fe200048070ff */
[----:B------:R-:W-:Y:S01]  /*dd80*/  @!P3 FMUL R28, R28, 16777216 ;  /* 0x4b8000001c1cb820 */ /* 0x000fe20000400000 */
[----:B------:R-:W-:Y:S01]  /*dd90*/  F2FP.SATFINITE.E4M3.F32.PACK_AB_MERGE_C R14, R15, R14, RZ ;  /* 0x0000000e0f0e723e */ /* 0x000fe200048070ff */
[----:B------:R-:W-:Y:S01]  /*dda0*/  @!P3 FMUL R29, R29, 16777216 ;  /* 0x4b8000001d1db820 */ /* 0x000fe20000400000 */
[----:B------:R-:W-:Y:S01]  /*ddb0*/  PRMT R11, R4, 0x5410, R5 ;  /* 0x00005410040b7816 */ /* 0x000fe20000000005 */
[----:B------:R-:W-:Y:S01]  /*ddc0*/  @!P3 FMUL R30, R30, 16777216 ;  /* 0x4b8000001e1eb820 */ /* 0x000fe20000400000 */
[----:B------:R-:W-:Y:S01]  /*ddd0*/  @!P3 FMUL R31, R31, 16777216 ;  /* 0x4b8000001f1fb820 */ /* 0x000fe20000400000 */
[----:B------:R-:W-:Y:S01]  /*dde0*/  @!P3 FMUL R32, R32, 16777216 ;  /* 0x4b8000002020b820 */ /* 0x000fe20000400000 */
[----:B------:R-:W-:Y:S01]  /*ddf0*/  @!P3 FMUL R33, R33, 16777216 ;  /* 0x4b8000002121b820 */ /* 0x000fe20000400000 */
[----:B------:R-:W-:Y:S01]  /*de00*/  FFMA.FTZ R5, R36, R19, -0.16845393180847167969 ;  /* 0xbe2c7f3024057423 */ /* 0x000fe20000010013 */
[----:B------:R-:W-:Y:S01]  /*de10*/  F2FP.SATFINITE.E4M3.F32.PACK_AB_MERGE_C R20, R21, R20, RZ ;  /* 0x000000141514723e */ /* 0x000fe200048070ff */
[C---:B------:R-:W-:Y:S01]  /*de20*/  FMUL R28, R37.reuse, R28 ;  /* 0x0000001c251c7220 */ /* 0x040fe20000400000 */
[----:B------:R-:W-:Y:S01]  /*de30*/  LOP3.LUT R12, R12, 0xffff, RZ, 0xc0, !PT ;  /* 0x0000ffff0c0c7812 */ /* 0x000fe200078ec0ff */
[C---:B------:R-:W-:Y:S01]  /*de40*/  FMUL R29, R37.reuse, R29 ;  /* 0x0000001d251d7220 */ /* 0x040fe20000400000 */
[----:B------:R-:W-:Y:S01]  /*de50*/  LOP3.LUT R21, R14, 0xffff, RZ, 0xc0, !PT ;  /* 0x0000ffff0e157812 */ /* 0x000fe200078ec0ff */
[C---:B------:R-:W-:Y:S01]  /*de60*/  FMUL R30, R37.reuse, R30 ;  /* 0x0000001e251e7220 */ /* 0x040fe20000400000 */
[----:B------:R-:W-:Y:S01]  /*de70*/  LOP3.LUT R16, R16, 0xffff, RZ, 0xc0, !PT ;  /* 0x0000ffff10107812 */ /* 0x000fe200078ec0ff */
[C---:B------:R-:W-:Y:S01]  /*de80*/  FMUL R31, R37.reuse, R31 ;  /* 0x0000001f251f7220 */ /* 0x040fe20000400000 */
[C---:B------:R-:W-:Y:S01]  /*de90*/  FMUL R32, R37.reuse, R32 ;  /* 0x0000002025207220 */ /* 0x040fe20000400000 */
[----:B------:R-:W-:Y:S01]  /*dea0*/  FMUL R33, R37, R33 ;  /* 0x0000002125217220 */ /* 0x000fe20000400000 */
[----:B------:R-:W-:Y:S01]  /*deb0*/  F2FP.SATFINITE.E4M3.F32.PACK_AB_MERGE_C R22, R23, R22, RZ ;  /* 0x000000161716723e */ /* 0x000fe200048070ff */
[----:B------:R-:W-:Y:S01]  /*dec0*/  FFMA.FTZ R5, R36, R5, 0.1716887056827545166 ;  /* 0x3e2fcf2a24057423 */ /* 0x000fe20000010005 */
[----:B------:R-:W-:Y:S01]  /*ded0*/  F2FP.SATFINITE.E4M3.F32.PACK_AB_MERGE_C R24, R25, R24, RZ ;  /* 0x000000181918723e */ /* 0x000fe200048070ff */
[----:B------:R-:W-:Y:S01]  /*dee0*/  @P1 FMUL R34, R34, 0.25 ;  /* 0x3e80000022221820 */ /* 0x000fe20000400000 */
[----:B------:R-:W-:Y:S01]  /*def0*/  PRMT R7, R16, 0x3340, R1 ;  /* 0x0000334010077816 */ /* 0x000fe20000000001 */
[----:B------:R-:W-:Y:S01]  /*df00*/  FFMA.FTZ R5, R36, R5, -0.17900948226451873779 ;  /* 0xbe374e4324057423 */ /* 0x000fe20000010005 */
[----:B------:R-:W-:Y:S01]  /*df10*/  PRMT R6, R12, 0x3340, R21 ;  /* 0x000033400c067816 */ /* 0x000fe20000000015 */
[----:B------:R-:W-:Y:S01]  /*df20*/  @P1 FMUL R35, R35, 0.25 ;  /* 0x3e80000023231820 */ /* 0x000fe20000400000 */
[----:B------:R-:W-:Y:S01]  /*df30*/  LOP3.LUT R20, R20, 0xffff, RZ, 0xc0, !PT ;  /* 0x0000ffff14147812 */ /* 0x000fe200078ec0ff */
[----:B------:R-:W-:Y:S01]  /*df40*/  FFMA.FTZ R5, R36, R5, 0.20512372255325317383 ;  /* 0x3e520bf424057423 */ /* 0x000fe20000010005 */
[----:B------:R-:W-:Y:S01]  /*df50*/  LOP3.LUT R24, R24, 0xffff, RZ, 0xc0, !PT ;  /* 0x0000ffff18187812 */ /* 0x000fe200078ec0ff */
[----:B------:R-:W-:Y:S01]  /*df60*/  @!P3 FMUL R34, R34, 16777216 ;  /* 0x4b8000002222b820 */ /* 0x000fe20000400000 */
[----:B------:R-:W-:Y:S01]  /*df70*/  LOP3.LUT R23, R22, 0xffff, RZ, 0xc0, !PT ;  /* 0x0000ffff16177812 */ /* 0x000fe200078ec0ff */
[C---:B------:R-:W-:Y:S01]  /*df80*/  FFMA.FTZ R5, R36.reuse, R5, -0.24046532809734344482 ;  /* 0xbe763c8b24057423 */ /* 0x040fe20000010005 */
[----:B------:R-:W-:Y:S01]  /*df90*/  F2FP.SATFINITE.E4M3.F32.PACK_AB_MERGE_C R28, R29, R28, RZ ;  /* 0x0000001c1d1c723e */ /* 0x000fe200048070ff */
[----:B------:R-:W-:Y:S01]  /*dfa0*/  @!P3 FMUL R35, R35, 16777216 ;  /* 0x4b8000002323b820 */ /* 0x000fe20000400000 */
[----:B------:R-:W-:Y:S01]  /*dfb0*/  F2FP.SATFINITE.E4M3.F32.PACK_AB_MERGE_C R30, R31, R30, RZ ;  /* 0x0000001e1f1e723e */ /* 0x000fe200048070ff */
[----:B------:R-:W-:Y:S01]  /*dfc0*/  FFMA.FTZ R5, R36, R5, 0.28857114911079406738 ;  /* 0x3e93bf9924057423 */ /* 0x000fe20000010005 */
[----:B------:R-:W-:Y:S01]  /*dfd0*/  F2FP.SATFINITE.E4M3.F32.PACK_AB_MERGE_C R32, R33, R32, RZ ;  /* 0x000000202120723e */ /* 0x000fe200048070ff */
[----:B------:R-:W-:Y:S01]  /*dfe0*/  @P1 FMUL R26, R26, 0.25 ;  /* 0x3e8000001a1a1820 */ /* 0x000fe20000400000 */
[----:B------:R-:W-:Y:S01]  /*dff0*/  PRMT R13, R6, 0x5410, R7 ;  /* 0x00005410060d7816 */ /* 0x000fe20000000007 */
[----:B------:R-:W-:Y:S01]  /*e000*/  FFMA.FTZ R5, R36, R5, -0.36067417263984680176 ;  /* 0xbeb8aa4924057423 */ /* 0x000fe20000010005 */
[----:B------:R-:W-:Y:S01]  /*e010*/  PRMT R9, R24, 0x3340, R1 ;  /* 0x0000334018097816 */ /* 0x000fe20000000001 */
[----:B------:R-:W-:Y:S01]  /*e020*/  @P1 FMUL R27, R27, 0.25 ;  /* 0x3e8000001b1b1820 */ /* 0x000fe20000400000 */
[----:B------:R-:W-:Y:S01]  /*e030*/  PRMT R8, R20, 0x3340, R23 ;  /* 0x0000334014087816 */ /* 0x000fe20000000017 */
[C---:B------:R-:W-:Y:S01]  /*e040*/  FFMA.FTZ R5, R36.reuse, R5, 0.48089820146560668945 ;  /* 0x3ef6384a24057423 */ /* 0x040fe20000010005 */
[----:B------:R-:W-:Y:S01]  /*e050*/  SHF.R.U32.HI R4, RZ, 0x8, R17 ;  /* 0x00000008ff047819 */ /* 0x000fe20000011611 */
[C---:B------:R-:W-:Y:S01]  /*e060*/  FMUL R34, R37.reuse, R34 ;  /* 0x0000002225227220 */ /* 0x040fe20000400000 */
[----:B------:R-:W-:Y:S01]  /*e070*/  SHF.R.U32.HI R6, RZ, 0x8, R38 ;  /* 0x00000008ff067819 */ /* 0x000fe20000011626 */
[----:B------:R-:W-:Y:S01]  /*e080*/  FFMA.FTZ R5, R36, R5, -0.72134751081466674805 ;  /* 0xbf38aa3b24057423 */ /* 0x000fe20000010005 */
[----:B------:R-:W-:Y:S01]  /*e090*/  SHF.R.U32.HI R7, RZ, 0x8, R46 ;  /* 0x00000008ff077819 */ /* 0x000fe2000001162e */
[----:B------:R-:W-:Y:S01]  /*e0a0*/  FMUL R35, R37, R35 ;  /* 0x0000002325237220 */ /* 0x000fe20000400000 */
[----:B------:R-:W-:Y:S01]  /*e0b0*/  LOP3.LUT R28, R28, 0xffff, RZ, 0xc0, !PT ;  /* 0x0000ffff1c1c7812 */ /* 0x000fe200078ec0ff */
[----:B------:R-:W-:Y:S01]  /*e0c0*/  FMUL R5, R36, R5 ;  /* 0x0000000524057220 */ /* 0x000fe20000400000 */
[----:B------:R-:W-:Y:S01]  /*e0d0*/  LOP3.LUT R25, R30, 0xffff, RZ, 0xc0, !PT ;  /* 0x0000ffff1e197812 */ /* 0x000fe200078ec0ff */
[----:B------:R-:W-:Y:S01]  /*e0e0*/  @!P3 FMUL R26, R26, 16777216 ;  /* 0x4b8000001a1ab820 */ /* 0x000fe20000400000 */
[----:B------:R-:W-:Y:S01]  /*e0f0*/  LOP3.LUT R32, R32, 0xffff, RZ, 0xc0, !PT ;  /* 0x0000ffff20207812 */ /* 0x000fe200078ec0ff */
[----:B------:R-:W-:Y:S01]  /*e100*/  @!P3 FMUL R27, R27, 16777216 ;  /* 0x4b8000001b1bb820 */ /* 0x000fe20000400000 */
[----:B------:R-:W-:Y:S01]  /*e110*/  PRMT R15, R8, 0x5410, R9 ;  /* 0x00005410080f7816 */ /* 0x000fe20000000009 */
[----:B------:R-:W-:Y:S01]  /*e120*/  FMUL R5, R36, R5 ;  /* 0x0000000524057220 */ /* 0x000fe20000400000 */
[----:B------:R-:W-:Y:S01]  /*e130*/  LOP3.LUT R19, R4, 0xffff, RZ, 0xc0, !PT ;  /* 0x0000ffff04137812 */ /* 0x000fe200078ec0ff */
[C---:B------:R-:W-:Y:S01]  /*e140*/  FMUL R26, R37.reuse, R26 ;  /* 0x0000001a251a7220 */ /* 0x040fe20000400000 */
[----:B------:R-:W-:Y:S01]  /*e150*/  LOP3.LUT R6, R6, 0xffff, RZ, 0xc0, !PT ;  /* 0x0000ffff06067812 */ /* 0x000fe200078ec0ff */
[----:B------:R-:W-:Y:S01]  /*e160*/  FMUL R27, R37, R27 ;  /* 0x0000001b251b7220 */ /* 0x000fe20000400000 */
[----:B------:R-:W-:Y:S01]  /*e170*/  LOP3.LUT R7, R7, 0xffff, RZ, 0xc0, !PT ;  /* 0x0000ffff07077812 */ /* 0x000fe200078ec0ff */
[----:B------:R-:W-:Y:S01]  /*e180*/  FFMA.FTZ R36, R36, 1.4426950216293334961, R5 ;  /* 0x3fb8aa3b24247823 */ /* 0x000fe20000010005 */
[----:B------:R-:W-:-:S02]  /*e190*/  PRMT R9, R32, 0x3340, R1 ;  /* 0x0000334020097816 */ /* 0x000fc40000000001 */
[----:B------:R-:W-:Y:S01]  /*e1a0*/  PRMT R8, R28, 0x3340, R25 ;  /* 0x000033401c087816 */ /* 0x000fe20000000019 */
[----:B------:R-:W-:Y:S01]  /*e1b0*/  FADD R3, R3, R36 ;  /* 0x0000002403037221 */ /* 0x000fe20000000000 */
[----:B------:R-:W-:Y:S02]  /*e1c0*/  PRMT R19, R19, 0x3340, R6 ;  /* 0x0000334013137816 */ /* 0x000fe40000000006 */
[----:B------:R-:W-:Y:S02]  /*e1d0*/  PRMT R40, R7, 0x3340, R40 ;  /* 0x0000334007287816 */ /* 0x000fe40000000028 */
[----:B------:R-:W-:Y:S02]  /*e1e0*/  PRMT R17, R8, 0x5410, R9 ;  /* 0x0000541008117816 */ /* 0x000fe40000000009 */
[----:B------:R-:W-:Y:S02]  /*e1f0*/  SHF.R.U32.HI R4, RZ, 0x8, R12 ;  /* 0x00000008ff047819 */ /* 0x000fe4000001160c */
[----:B------:R-:W-:-:S02]  /*e200*/  SHF.R.U32.HI R6, RZ, 0x8, R21 ;  /* 0x00000008ff067819 */ /* 0x000fc40000011615 */
[----:B------:R-:W-:Y:S02]  /*e210*/  SHF.R.U32.HI R7, RZ, 0x8, R16 ;  /* 0x00000008ff077819 */ /* 0x000fe40000011610 */
[----:B------:R-:W-:Y:S02]  /*e220*/  SHF.R.U32.HI R8, RZ, 0x8, R20 ;  /* 0x00000008ff087819 */ /* 0x000fe40000011614 */
[----:B------:R-:W-:Y:S02]  /*e230*/  SHF.R.U32.HI R9, RZ, 0x8, R23 ;  /* 0x00000008ff097819 */ /* 0x000fe40000011617 */
[----:B------:R-:W-:Y:S02]  /*e240*/  LOP3.LUT R21, R4, 0xffff, RZ, 0xc0, !PT ;  /* 0x0000ffff04157812 */ /* 0x000fe400078ec0ff */
[----:B------:R-:W-:Y:S02]  /*e250*/  LOP3.LUT R6, R6, 0xffff, RZ, 0xc0, !PT ;  /* 0x0000ffff06067812 */ /* 0x000fe400078ec0ff */
[----:B------:R-:W-:-:S02]  /*e260*/  LOP3.LUT R7, R7, 0xffff, RZ, 0xc0, !PT ;  /* 0x0000ffff07077812 */ /* 0x000fc400078ec0ff */
[----:B------:R-:W-:Y:S02]  /*e270*/  LOP3.LUT R8, R8, 0xffff, RZ, 0xc0, !PT ;  /* 0x0000ffff08087812 */ /* 0x000fe400078ec0ff */
[----:B------:R-:W-:Y:S02]  /*e280*/  LOP3.LUT R9, R9, 0xffff, RZ, 0xc0, !PT ;  /* 0x0000ffff09097812 */ /* 0x000fe400078ec0ff */
[----:B------:R-:W-:Y:S02]  /*e290*/  LOP3.LUT R10, R10, 0xffff, RZ, 0xc0, !PT ;  /* 0x0000ffff0a0a7812 */ /* 0x000fe400078ec0ff */
[----:B------:R-:W-:Y:S02]  /*e2a0*/  SHF.R.U32.HI R4, RZ, 0x8, R24 ;  /* 0x00000008ff047819 */ /* 0x000fe40000011618 */
[----:B------:R-:W-:Y:S02]  /*e2b0*/  PRMT R21, R21, 0x3340, R6 ;  /* 0x0000334015157816 */ /* 0x000fe40000000006 */
[----:B------:R-:W-:-:S02]  /*e2c0*/  PRMT R42, R7, 0x3340, R42 ;  /* 0x00003340072a7816 */ /* 0x000fc4000000002a */
[----:B------:R-:W-:Y:S02]  /*e2d0*/  PRMT R9, R8, 0x3340, R9 ;  /* 0x0000334008097816 */ /* 0x000fe40000000009 */
[----:B------:R-:W-:Y:S02]  /*e2e0*/  SHF.R.U32.HI R7, RZ, 0x8, R25 ;  /* 0x00000008ff077819 */ /* 0x000fe40000011619 */
[----:B------:R-:W-:Y:S02]  /*e2f0*/  SHF.R.U32.HI R6, RZ, 0x8, R28 ;  /* 0x00000008ff067819 */ /* 0x000fe4000001161c */
[----:B------:R-:W-:Y:S02]  /*e300*/  PRMT R12, R11, 0x4210, R10 ;  /* 0x000042100b0c7816 */ /* 0x000fe4000000000a */
[----:B------:R-:W-:Y:S02]  /*e310*/  SHF.R.U32.HI R8, RZ, 0x8, R32 ;  /* 0x00000008ff087819 */ /* 0x000fe40000011620 */
[----:B------:R-:W-:-:S02]  /*e320*/  LOP3.LUT R4, R4, 0xffff, RZ, 0xc0, !PT ;  /* 0x0000ffff04047812 */ /* 0x000fc400078ec0ff */
[----:B------:R-:W-:Y:S02]  /*e330*/  SHF.R.U32.HI R11, RZ, 0x6, R47 ;  /* 0x00000006ff0b7819 */ /* 0x000fe4000001162f */
[----:B------:R-:W-:Y:S02]  /*e340*/  ISETP.GE.U32.AND P1, PT, R45, 0x7f800000, PT ;  /* 0x7f8000002d00780c */ /* 0x000fe40003f26070 */
[----:B------:R-:W-:Y:S02]  /*e350*/  LOP3.LUT R7, R7, 0xffff, RZ, 0xc0, !PT ;  /* 0x0000ffff07077812 */ /* 0x000fe400078ec0ff */
[----:B------:R-:W-:Y:S02]  /*e360*/  LOP3.LUT R6, R6, 0xffff, RZ, 0xc0, !PT ;  /* 0x0000ffff06067812 */ /* 0x000fe400078ec0ff */
[----:B------:R-:W-:Y:S02]  /*e370*/  LOP3.LUT R8, R8, 0xffff, RZ, 0xc0, !PT ;  /* 0x0000ffff08087812 */ /* 0x000fe400078ec0ff */
[----:B------:R-:W-:-:S02]  /*e380*/  PRMT R4, R4, 0x3340, R1 ;  /* 0x0000334004047816 */ /* 0x000fc40000000001 */
[----:B------:R-:W-:Y:S02]  /*e390*/  SGXT.U32 R11, R11, 0x1 ;  /* 0x000000010b0b781a */ /* 0x000fe40000000000 */
[----:B------:R-:W-:Y:S01]  /*e3a0*/  PRMT R6, R6, 0x3340, R7 ;  /* 0x0000334006067816 */ /* 0x000fe20000000007 */
[----:B------:R-:W-:Y:S01]  /*e3b0*/  @P1 IMAD.MOV.U32 R5, RZ, RZ, 0x7f800000 ;  /* 0x7f800000ff051424 */ /* 0x000fe200078e00ff */
[----:B------:R-:W-:Y:S02]  /*e3c0*/  F2FP.SATFINITE.E4M3.F32.PACK_AB_MERGE_C R34, R35, R34, RZ ;  /* 0x000000222322723e */ /* 0x000fe400048070ff */
[----:B------:R-:W-:Y:S01]  /*e3d0*/  PRMT R7, R8, 0x3340, R1 ;  /* 0x0000334008077816 */ /* 0x000fe20000000001 */
[----:B------:R-:W-:Y:S01]  /*e3e0*/  @P1 FFMA.FTZ R3, R45, R5, +INF ;  /* 0x7f8000002d031423 */ /* 0x000fe20000010005 */
[----:B------:R-:W-:Y:S01]  /*e3f0*/  PRMT R9, R9, 0x5410, R4 ;  /* 0x0000541009097816 */ /* 0x000fe20000000004 */
[----:B---3--:R-:W-:Y:S01]  /*e400*/  IMAD R4, R11, R66, RZ ;  /* 0x000000420b047224 */ /* 0x008fe200078e02ff */
[----:B------:R-:W-:Y:S01]  /*e410*/  LOP3.LUT R34, R34, 0xffff, RZ, 0xc0, !PT ;  /* 0x0000ffff22227812 */ /* 0x000fe200078ec0ff */
[----:B------:R-:W-:Y:S01]  /*e420*/  IMAD R5, R82, UR5, RZ ;  /* 0x0000000552057c24 */ /* 0x000fe2000f8e02ff */
[----:B------:R-:W-:Y:S01]  /*e430*/  PRMT R7, R6, 0x5410, R7 ;  /* 0x0000541006077816 */ /* 0x000fe20000000007 */
[C---:B------:R-:W-:Y:S01]  /*e440*/  IMAD R6, R66.reuse, 0x2, R4 ;  /* 0x0000000242067824 */ /* 0x040fe200078e0204 */
[----:B------:R-:W-:Y:S01]  /*e450*/  F2FP.SATFINITE.E4M3.F32.PACK_AB_MERGE_C R26, R27, R26, RZ ;  /* 0x0000001a1b1a723e */ /* 0x000fe200048070ff */
[----:B------:R-:W-:Y:S01]  /*e460*/  USHF.R.S32.HI UR5, URZ, 0x1f, UR4 ;  /* 0x0000001fff057899 */ /* 0x000fe20008011404 */
[----:B------:R-:W-:Y:S01]  /*e470*/  PRMT R27, R7, 0x5210, R34 ;  /* 0x00005210071b7816 */ /* 0x000fe20000000022 */
[----:B------:R-:W-:Y:S01]  /*e480*/  IMAD R7, R66, 0x2, R6 ;  /* 0x0000000242077824 */ /* 0x000fe200078e0206 */
[----:B------:R-:W-:-:S02]  /*e490*/  PRMT R19, R19, 0x5410, R40 ;  /* 0x0000541013137816 */ /* 0x000fc40000000028 */
[----:B------:R-:W-:Y:S01]  /*e4a0*/  LOP3.LUT R26, R26, 0xffff, RZ, 0xc0, !PT ;  /* 0x0000ffff1a1a7812 */ /* 0x000fe200078ec0ff */
[C---:B------:R-:W-:Y:S01]  /*e4b0*/  IMAD R8, R66.reuse, 0x2, R7 ;  /* 0x0000000242087824 */ /* 0x040fe200078e0207 */
[----:B------:R-:W-:Y:S02]  /*e4c0*/  PRMT R24, R19, 0x5210, R10 ;  /* 0x0000521013187816 */ /* 0x000fe4000000000a */
[----:B------:R-:W-:Y:S02]  /*e4d0*/  FSEL R3, R3, -INF , P0 ;  /* 0xff80000003037808 */ /* 0x000fe40000000000 */
[----:B0-----:R-:W-:Y:S01]  /*e4e0*/  IADD3 R72, P0, P1, R5, UR4, R72 ;  /* 0x0000000405487c10 */ /* 0x001fe2000f91e048 */
[----:B------:R-:W0:Y:S01]  /*e4f0*/  LDCU UR4, c[0x0][0x3ec] ;  /* 0x00007d80ff0477ac */ /* 0x000e220008000800 */
[----:B------:R-:W-:Y:S01]  /*e500*/  SHF.R.S32.HI R10, RZ, 0x1f, R5 ;  /* 0x0000001fff0a7819 */ /* 0x000fe20000011405 */
[C---:B------:R-:W-:Y:S01]  /*e510*/  IMAD R5, R66.reuse, 0x2, R8 ;  /* 0x0000000242057824 */ /* 0x040fe200078e0208 */
[----:B------:R-:W-:Y:S01]  /*e520*/  PRMT R14, R15, 0x4210, R26 ;  /* 0x000042100f0e7816 */ /* 0x000fe2000000001a */
[----:B------:R-:W-:Y:S01]  /*e530*/  FFMA R3, R3, 0.69314718246459960938, R44 ;  /* 0x3f31721803037823 */ /* 0x000fe2000000002c */
[----:B------:R-:W-:Y:S01]  /*e540*/  PRMT R26, R9, 0x5210, R26 ;  /* 0x00005210091a7816 */ /* 0x000fe2000000001a */
[----:B------:R-:W-:Y:S01]  /*e550*/  IMAD R9, R66, 0x2, R5 ;  /* 0x0000000242097824 */ /* 0x000fe200078e0205 */
[----:B------:R-:W-:-:S02]  /*e560*/  LOP3.LUT R18, R18, 0xffff, RZ, 0xc0, !PT ;  /* 0x0000ffff12127812 */ /* 0x000fc400078ec0ff */
[----:B------:R-:W-:Y:S01]  /*e570*/  IADD3.X R78, PT, PT, R10, UR5, R73, P0, P1 ;  /* 0x000000050a4e7c10 */ /* 0x000fe200087e2449 */
[C---:B------:R-:W-:Y:S01]  /*e580*/  IMAD R10, R66.reuse, 0x2, R9 ;  /* 0x00000002420a7824 */ /* 0x040fe200078e0209 */
[----:B------:R-:W-:Y:S02]  /*e590*/  PRMT R13, R13, 0x4210, R18 ;  /* 0x000042100d0d7816 */ /* 0x000fe40000000012 */
[----:B------:R-:W-:Y:S01]  /*e5a0*/  PRMT R15, R17, 0x4210, R34 ;  /* 0x00004210110f7816 */ /* 0x000fe20000000022 */
[C---:B------:R-:W-:Y:S01]  /*e5b0*/  IMAD R29, R66.reuse, 0x4, R10 ;  /* 0x00000004421d7824 */ /* 0x040fe200078e020a */
[----:B------:R-:W-:Y:S02]  /*e5c0*/  PRMT R21, R21, 0x5410, R42 ;  /* 0x0000541015157816 */ /* 0x000fe4000000002a */
[----:B------:R-:W-:Y:S01]  /*e5d0*/  LEA.HI R11, R47, 0xe, RZ, 0x1a ;  /* 0x0000000e2f0b7811 */ /* 0x000fe200078fd0ff */
[----:B----4-:R1:W-:Y:S01]  /*e5e0*/  STS.128 [R39], R12 ;  /* 0x0000000c27007388 */ /* 0x0103e20000000c00 */
[----:B------:R-:W-:Y:S01]  /*e5f0*/  IMAD R31, R66, 0x2, R29 ;  /* 0x00000002421f7824 */ /* 0x000fe200078e021d */
[----:B------:R-:W-:Y:S01]  /*e600*/  PRMT R25, R21, 0x5210, R18 ;  /* 0x0000521015197816 */ /* 0x000fe20000000012 */
[----:B0-----:R-:W-:Y:S01]  /*e610*/  UIMAD UR4, UR10, UR4, URZ ;  /* 0x000000040a0472a4 */ /* 0x001fe2000f8e02ff */
[----:B------:R-:W-:Y:S01]  /*e620*/  IMAD R11, R11, R66, RZ ;  /* 0x000000420b0b7224 */ /* 0x000fe200078e02ff */
[----:B------:R-:W-:Y:S01]  /*e630*/  IADD3 R2, PT, PT, R2, UR11, R41 ;  /* 0x0000000b02027c10 */ /* 0x000fe2000fffe029 */
[----:B------:R-:W-:Y:S01]  /*e640*/  IMAD R33, R66, 0x2, R31 ;  /* 0x0000000242217824 */ /* 0x000fe200078e021f */
[----:B------:R0:W-:Y:S01]  /*e650*/  STS.128 [R39+0x400], R24 ;  /* 0x0004001827007388 */ /* 0x0001e20000000c00 */
[C---:B------:R-:W-:Y:S01]  /*e660*/  LEA.HI R17, R47.reuse, 0x3e, RZ, 0x1a ;  /* 0x0000003e2f117811 */ /* 0x040fe200078fd0ff */
[----:B------:R-:W-:Y:S01]  /*e670*/  USHF.L.U32 UR6, UR4, 0x2, URZ ;  /* 0x0000000204067899 */ /* 0x000fe200080006ff */
[----:B------:R-:W-:Y:S01]  /*e680*/  LOP3.LUT R80, R47, 0x7f, RZ, 0xc0, !PT ;  /* 0x0000007f2f507812 */ /* 0x000fe200078ec0ff */
[----:B------:R-:W-:-:S02]  /*e690*/  UIMAD.WIDE UR4, UR4, 0x4, URZ ;  /* 0x00000004040478a5 */ /* 0x000fc4000f8e02ff */
[----:B------:R-:W-:Y:S01]  /*e6a0*/  IMAD R17, R17, R66, RZ ;  /* 0x0000004211117224 */ /* 0x000fe200078e02ff */
[----:B------:R-:W-:Y:S02]  /*e6b0*/  LEA R76, R80, UR11, 0x4 ;  /* 0x0000000b504c7c11 */ /* 0x000fe4000f8e20ff */
[C---:B-1----:R-:W-:Y:S02]  /*e6c0*/  LEA.HI R13, R47.reuse, 0x1e, RZ, 0x1a ;  /* 0x0000001e2f0d7811 */ /* 0x042fe400078fd0ff */
[----:B------:R-:W-:Y:S01]  /*e6d0*/  LEA.HI R15, R47, 0x2e, RZ, 0x1a ;  /* 0x0000002e2f0f7811 */ /* 0x000fe200078fd0ff */
[----:B------:R-:W-:Y:S01]  /*e6e0*/  BAR.SYNC.DEFER_BLOCKING 0x0 ;  /* 0x0000000000007b1d */ /* 0x000fe20000010000 */
[----:B------:R-:W-:Y:S01]  /*e6f0*/  IADD3 R12, P0, PT, R4, R72, RZ ;  /* 0x00000048040c7210 */ /* 0x000fe20007f1e0ff */
[----:B------:R-:W-:Y:S01]  /*e700*/  IMAD R14, R13, R66, RZ ;  /* 0x000000420d0e7224 */ /* 0x000fe200078e02ff */
[----:B------:R-:W-:Y:S01]  /*e710*/  IADD3 R74, P4, PT, R17, R72, RZ ;  /* 0x00000048114a7210 */ /* 0x000fe20007f9e0ff */
[----:B------:R-:W-:Y:S01]  /*e720*/  IMAD R15, R15, R66, RZ ;  /* 0x000000420f0f7224 */ /* 0x000fe200078e02ff */
[----:B0-----:R-:W-:-:S02]  /*e730*/  IADD3 R26, P1, PT, R11, R72, RZ ;  /* 0x000000480b1a7210 */ /* 0x001fc40007f3e0ff */
        /* <DEDUP_REMOVED lines=9> */
[-C--:B------:R-:W-:Y:S01]  /*e7d0*/  LEA.HI.X.SX32 R59, R15, R78.reuse, 0x1, P3 ;  /* 0x0000004e0f3b7211 */ /* 0x080fe200018f0eff */
[----:B------:R-:W-:Y:S01]  /*e7e0*/  IMAD R41, R66, 0x2, R39 ;  /* 0x0000000242297824 */ /* 0x000fe200078e0227 */
[----:B------:R-:W-:Y:S02]  /*e7f0*/  LEA.HI.X.SX32 R15, R6, R78, 0x1, P0 ;  /* 0x0000004e060f7211 */ /* 0x000fe400000f0eff */
[CC--:B------:R-:W-:Y:S02]  /*e800*/  IADD3 R18, P0, PT, R8.reuse, R72.reuse, RZ ;  /* 0x0000004808127210 */ /* 0x0c0fe40007f1e0ff */
[C---:B------:R-:W-:Y:S02]  /*e810*/  IADD3 R22, P2, PT, R9.reuse, R72, RZ ;  /* 0x0000004809167210 */ /* 0x040fe40007f5e0ff */
[-C--:B------:R-:W-:Y:S01]  /*e820*/  LEA.HI.X.SX32 R19, R8, R78.reuse, 0x1, P0 ;  /* 0x0000004e08137211 */ /* 0x080fe200000f0eff */
[----:B------:R-:W-:Y:S01]  /*e830*/  IMAD R8, R66, 0x4, R41 ;  /* 0x0000000442087824 */ /* 0x000fe200078e0229 */
[----:B------:R-:W-:-:S02]  /*e840*/  LEA.HI.X.SX32 R23, R9, R78, 0x1, P2 ;  /* 0x0000004e09177211 */ /* 0x000fc400010f0eff */
[-C--:B------:R-:W-:Y:S01]  /*e850*/  IADD3 R24, P0, PT, R10, R72.reuse, RZ ;  /* 0x000000480a187210 */ /* 0x080fe20007f1e0ff */
[----:B------:R-:W-:Y:S01]  /*e860*/  IMAD R9, R66, 0x2, R8 ;  /* 0x0000000242097824 */ /* 0x000fe200078e0208 */
[----:B------:R-:W-:Y:S02]  /*e870*/  IADD3 R16, P1, PT, R7, R72, RZ ;  /* 0x0000004807107210 */ /* 0x000fe40007f3e0ff */
[----:B------:R-:W-:Y:S01]  /*e880*/  LEA.HI.X.SX32 R25, R10, R78, 0x1, P0 ;  /* 0x0000004e0a197211 */ /* 0x000fe200000f0eff */
[C---:B------:R-:W-:Y:S01]  /*e890*/  IMAD R10, R66.reuse, 0x2, R9 ;  /* 0x00000002420a7824 */ /* 0x040fe200078e0209 */
[----:B------:R-:W-:Y:S02]  /*e8a0*/  IADD3 R30, P2, PT, R31, R72, RZ ;  /* 0x000000481f1e7210 */ /* 0x000fe40007f5e0ff */
[-C--:B------:R-:W-:Y:S01]  /*e8b0*/  LEA.HI.X.SX32 R75, R17, R78.reuse, 0x1, P4 ;  /* 0x0000004e114b7211 */ /* 0x080fe200020f0eff */
[----:B------:R-:W-:Y:S01]  /*e8c0*/  IMAD R51, R66, 0x2, R10 ;  /* 0x0000000242337824 */ /* 0x000fe200078e020a */
[----:B------:R-:W-:-:S02]  /*e8d0*/  LEA.HI.X.SX32 R17, R7, R78, 0x1, P1 ;  /* 0x0000004e07117211 */ /* 0x000fc400008f0eff */
[----:B------:R-:W-:Y:S01]  /*e8e0*/  IADD3 R20, P1, PT, R5, R72, RZ ;  /* 0x0000004805147210 */ /* 0x000fe20007f3e0ff */
[C---:B------:R-:W-:Y:S01]  /*e8f0*/  IMAD R53, R66.reuse, 0x2, R51 ;  /* 0x0000000242357824 */ /* 0x040fe200078e0233 */
[----:B------:R-:W-:Y:S02]  /*e900*/  LEA.HI.X.SX32 R31, R31, R78, 0x1, P2 ;  /* 0x0000004e1f1f7211 */ /* 0x000fe400010f0eff */
[----:B------:R-:W-:Y:S02]  /*e910*/  IADD3 R36, P2, PT, R11, R72, RZ ;  /* 0x000000480b247210 */ /* 0x000fe40007f5e0ff */
[----:B------:R-:W-:Y:S02]  /*e920*/  LEA.HI.X.SX32 R21, R5, R78, 0x1, P1 ;  /* 0x0000004e05157211 */ /* 0x000fe400008f0eff */
[----:B------:R-:W-:Y:S02]  /*e930*/  IADD3 R28, P1, PT, R29, R72, RZ ;  /* 0x000000481d1c7210 */ /* 0x000fe40007f3e0ff */
[----:B------:R-:W-:Y:S01]  /*e940*/  LEA.HI.X.SX32 R37, R11, R78, 0x1, P2 ;  /* 0x0000004e0b257211 */ /* 0x000fe200010f0eff */
[----:B------:R-:W-:Y:S01]  /*e950*/  IMAD R11, R66, 0x2, R53 ;  /* 0x00000002420b7824 */ /* 0x000fe200078e0235 */
[----:B------:R-:W-:-:S02]  /*e960*/  IADD3 R32, P0, PT, R33, R72, RZ ;  /* 0x0000004821207210 */ /* 0x000fc40007f1e0ff */
[----:B------:R-:W-:Y:S01]  /*e970*/  LEA.HI.X.SX32 R29, R29, R78, 0x1, P1 ;  /* 0x0000004e1d1d7211 */ /* 0x000fe200008f0eff */
[----:B------:R-:W-:Y:S01]  /*e980*/  IMAD R57, R66, 0x2, R11 ;  /* 0x0000000242397824 */ /* 0x000fe200078e020b */
[-C--:B------:R-:W-:Y:S02]  /*e990*/  IADD3 R44, P2, PT, R8, R72.reuse, RZ ;  /* 0x00000048082c7210 */ /* 0x080fe40007f5e0ff */
[----:B------:R-:W-:Y:S02]  /*e9a0*/  IADD3 R34, P1, PT, R4, R72, RZ ;  /* 0x0000004804227210 */ /* 0x000fe40007f3e0ff */
[----:B------:R-:W-:Y:S02]  /*e9b0*/  LEA.HI.X.SX32 R33, R33, R78, 0x1, P0 ;  /* 0x0000004e21217211 */ /* 0x000fe400000f0eff */
[----:B------:R-:W-:Y:S02]  /*e9c0*/  IADD3 R38, P0, PT, R39, R72, RZ ;  /* 0x0000004827267210 */ /* 0x000fe40007f1e0ff */
[-C--:B------:R-:W-:Y:S01]  /*e9d0*/  LEA.HI.X.SX32 R45, R8, R78.reuse, 0x1, P2 ;  /* 0x0000004e082d7211 */ /* 0x080fe200010f0eff */
[----:B------:R-:W-:Y:S01]  /*e9e0*/  IMAD R8, R66, 0x4, R57 ;  /* 0x0000000442087824 */ /* 0x000fe200078e0239 */
[----:B------:R-:W-:-:S02]  /*e9f0*/  LEA.HI.X.SX32 R35, R4, R78, 0x1, P1 ;  /* 0x0000004e04237211 */ /* 0x000fc400008f0eff */
[----:B------:R-:W-:Y:S01]  /*ea00*/  IADD3 R40, P1, PT, R41, R72, RZ ;  /* 0x0000004829287210 */ /* 0x000fe20007f3e0ff */
[----:B------:R-:W-:Y:S01]  /*ea10*/  IMAD R63, R66, 0x2, R8 ;  /* 0x00000002423f7824 */ /* 0x000fe200078e0208 */
[----:B------:R-:W-:Y:S01]  /*ea20*/  LEA.HI.X.SX32 R39, R39, R78, 0x1, P0 ;  /* 0x0000004e27277211 */ /* 0x000fe200000f0eff */
[----:B------:R-:W0:Y:S01]  /*ea30*/  LDS.128 R4, [R76] ;  /* 0x000000004c047984 */ /* 0x000e220000000c00 */
[----:B------:R-:W-:Y:S02]  /*ea40*/  IADD3 R46, P0, PT, R9, R72, RZ ;  /* 0x00000048092e7210 */ /* 0x000fe40007f1e0ff */
[----:B------:R-:W-:Y:S02]  /*ea50*/  LEA.HI.X.SX32 R41, R41, R78, 0x1, P1 ;  /* 0x0000004e29297211 */ /* 0x000fe400008f0eff */
[----:B------:R-:W-:Y:S02]  /*ea60*/  IADD3 R48, P1, PT, R10, R72, RZ ;  /* 0x000000480a307210 */ /* 0x000fe40007f3e0ff */
[-C--:B------:R-:W-:Y:S01]  /*ea70*/  LEA.HI.X.SX32 R47, R9, R78.reuse, 0x1, P0 ;  /* 0x0000004e092f7211 */ /* 0x080fe200000f0eff */
[----:B------:R-:W-:Y:S01]  /*ea80*/  IMAD R9, R66, 0x2, R63 ;  /* 0x0000000242097824 */ /* 0x000fe200078e023f */
[----:B------:R-:W-:-:S02]  /*ea90*/  LEA.HI.X.SX32 R49, R10, R78, 0x1, P1 ;  /* 0x0000004e0a317211 */ /* 0x000fc400008f0eff */
[-C--:B------:R-:W-:Y:S01]  /*eaa0*/  IADD3 R54, P1, PT, R11, R72.reuse, RZ ;  /* 0x000000480b367210 */ /* 0x080fe20007f3e0ff */
[C---:B------:R-:W-:Y:S01]  /*eab0*/  IMAD R10, R66.reuse, 0x2, R9 ;  /* 0x00000002420a7824 */ /* 0x040fe200078e0209 */
[-C--:B------:R-:W-:Y:S02]  /*eac0*/  IADD3 R50, P2, PT, R51, R72.reuse, RZ ;  /* 0x0000004833327210 */ /* 0x080fe40007f5e0ff */
[----:B------:R-:W-:Y:S02]  /*ead0*/  IADD3 R52, P0, PT, R53, R72, RZ ;  /* 0x0000004835347210 */ /* 0x000fe40007f1e0ff */
[-C--:B------:R-:W-:Y:S01]  /*eae0*/  LEA.HI.X.SX32 R55, R11, R78.reuse, 0x1, P1 ;  /* 0x0000004e0b377211 */ /* 0x080fe200008f0eff */
[C---:B------:R-:W-:Y:S01]  /*eaf0*/  IMAD R11, R66.reuse, 0x2, R10 ;  /* 0x00000002420b7824 */ /* 0x040fe200078e020a */
[----:B------:R-:W-:Y:S02]  /*eb00*/  LEA.HI.X.SX32 R51, R51, R78, 0x1, P2 ;  /* 0x0000004e33337211 */ /* 0x000fe400010f0eff */
[----:B------:R-:W-:Y:S01]  /*eb10*/  IADD3 R56, P2, PT, R57, R72, RZ ;  /* 0x0000004839387210 */ /* 0x000fe20007f5e0ff */
[----:B------:R-:W-:Y:S01]  /*eb20*/  IMAD R71, R66, 0x2, R11 ;  /* 0x0000000242477824 */ /* 0x000fe200078e020b */
[----:B------:R-:W-:-:S02]  /*eb30*/  LEA.HI.X.SX32 R53, R53, R78, 0x1, P0 ;  /* 0x0000004e35357211 */ /* 0x000fc400000f0eff */
[C---:B------:R-:W-:Y:S02]  /*eb40*/  IADD3 R60, P0, PT, R8.reuse, R72, RZ ;  /* 0x00000048083c7210 */ /* 0x040fe40007f1e0ff */
[----:B------:R-:W-:Y:S02]  /*eb50*/  LEA.HI.X.SX32 R57, R57, R78, 0x1, P2 ;  /* 0x0000004e39397211 */ /* 0x000fe400010f0eff */
[-C--:B------:R-:W-:Y:S02]  /*eb60*/  IADD3 R62, P1, PT, R63, R72.reuse, RZ ;  /* 0x000000483f3e7210 */ /* 0x080fe40007f3e0ff */
[----:B------:R-:W-:Y:S02]  /*eb70*/  IADD3 R64, P2, PT, R9, R72, RZ ;  /* 0x0000004809407210 */ /* 0x000fe40007f5e0ff */
[-C--:B------:R-:W-:Y:S01]  /*eb80*/  LEA.HI.X.SX32 R61, R8, R78.reuse, 0x1, P0 ;  /* 0x0000004e083d7211 */ /* 0x080fe200000f0eff */
[----:B------:R-:W-:Y:S01]  /*eb90*/  IMAD R8, R66, 0x2, R71 ;  /* 0x0000000242087824 */ /* 0x000fe200078e0247 */
[----:B------:R-:W-:-:S02]  /*eba0*/  LEA.HI.X.SX32 R63, R63, R78, 0x1, P1 ;  /* 0x0000004e3f3f7211 */ /* 0x000fc400008f0eff */
[----:B------:R-:W-:Y:S02]  /*ebb0*/  LEA.HI.X.SX32 R65, R9, R78, 0x1, P2 ;  /* 0x0000004e09417211 */ /* 0x000fe400010f0eff */
[-C--:B------:R-:W-:Y:S02]  /*ebc0*/  IADD3 R66, P0, PT, R10, R72.reuse, RZ ;  /* 0x000000480a427210 */ /* 0x080fe40007f1e0ff */
[-C--:B------:R-:W-:Y:S02]  /*ebd0*/  IADD3 R68, P1, PT, R11, R72.reuse, RZ ;  /* 0x000000480b447210 */ /* 0x080fe40007f3e0ff */
[-C--:B------:R-:W-:Y:S02]  /*ebe0*/  IADD3 R70, P2, PT, R71, R72.reuse, RZ ;  /* 0x0000004847467210 */ /* 0x080fe40007f5e0ff */
[----:B------:R-:W-:Y:S02]  /*ebf0*/  IADD3 R72, P3, PT, R8, R72, RZ ;  /* 0x0000004808487210 */ /* 0x000fe40007f7e0ff */
[----:B------:R-:W-:-:S02]  /*ec00*/  LEA.HI.X.SX32 R67, R10, R78, 0x1, P0 ;  /* 0x0000004e0a437211 */ /* 0x000fc400000f0eff */
[-C--:B------:R-:W-:Y:S02]  /*ec10*/  LEA.HI.X.SX32 R69, R11, R78.reuse, 0x1, P1 ;  /* 0x0000004e0b457211 */ /* 0x080fe400008f0eff */
[----:B------:R-:W-:Y:S02]  /*ec20*/  LEA.HI.X.SX32 R73, R8, R78, 0x1, P3 ;  /* 0x0000004e08497211 */ /* 0x000fe400018f0eff */
[----:B------:R-:W1:Y:S01]  /*ec30*/  LDS.128 R8, [R76+0x800] ;  /* 0x000800004c087984 */ /* 0x000e620000000c00 */
[C---:B0-----:R-:W-:Y:S02]  /*ec40*/  PRMT R103, R4.reuse, 0x7770, RZ ;  /* 0x0000777004677816 */ /* 0x041fe400000000ff */
[C---:B------:R-:W-:Y:S02]  /*ec50*/  PRMT R101, R4.reuse, 0x7771, RZ ;  /* 0x0000777104657816 */ /* 0x040fe400000000ff */
[C---:B------:R-:W-:Y:S01]  /*ec60*/  PRMT R99, R4.reuse, 0x7772, RZ ;  /* 0x0000777204637816 */ /* 0x040fe200000000ff */
[----:B------:R-:W-:Y:S01]  /*ec70*/  STG.E.U8 desc[UR26][R12.64], R103 ;  /* 0x000000670c007986 */ /* 0x000fe2000c10111a */
[----:B------:R-:W-:-:S02]  /*ec80*/  PRMT R97, R4, 0x7773, RZ ;  /* 0x0000777304617816 */ /* 0x000fc400000000ff */
[C---:B------:R-:W-:Y:S01]  /*ec90*/  PRMT R95, R5.reuse, 0x7770, RZ ;  /* 0x00007770055f7816 */ /* 0x040fe200000000ff */
[----:B------:R-:W-:Y:S01]  /*eca0*/  STG.E.U8 desc[UR26][R14.64], R101 ;  /* 0x000000650e007986 */ /* 0x000fe2000c10111a */
[C---:B------:R-:W-:Y:S02]  /*ecb0*/  PRMT R93, R5.reuse, 0x7771, RZ ;  /* 0x00007771055d7816 */ /* 0x040fe400000000ff */
[C---:B------:R-:W-:Y:S01]  /*ecc0*/  PRMT R91, R5.reuse, 0x7772, RZ ;  /* 0x00007772055b7816 */ /* 0x040fe200000000ff */
[----:B------:R-:W-:Y:S01]  /*ecd0*/  STG.E.U8 desc[UR26][R16.64], R99 ;  /* 0x0000006310007986 */ /* 0x000fe2000c10111a */
[----:B------:R-:W-:Y:S02]  /*ece0*/  PRMT R89, R5, 0x7773, RZ ;  /* 0x0000777305597816 */ /* 0x000fe400000000ff */
[C---:B------:R-:W-:Y:S01]  /*ecf0*/  PRMT R87, R6.reuse, 0x7770, RZ ;  /* 0x0000777006577816 */ /* 0x040fe200000000ff */
[----:B------:R-:W-:Y:S01]  /*ed00*/  STG.E.U8 desc[UR26][R18.64], R97 ;  /* 0x0000006112007986 */ /* 0x000fe2000c10111a */
[----:B------:R-:W-:-:S02]  /*ed10*/  PRMT R85, R6, 0x7771, RZ ;  /* 0x0000777106557816 */ /* 0x000fc400000000ff */
[C---:B------:R-:W-:Y:S01]  /*ed20*/  PRMT R83, R6.reuse, 0x7772, RZ ;  /* 0x0000777206537816 */ /* 0x040fe200000000ff */
[----:B------:R-:W-:Y:S01]  /*ed30*/  STG.E.U8 desc[UR26][R20.64], R95 ;  /* 0x0000005f14007986 */ /* 0x000fe2000c10111a */
[----:B------:R-:W-:Y:S02]  /*ed40*/  PRMT R81, R6, 0x7773, RZ ;  /* 0x0000777306517816 */ /* 0x000fe400000000ff */
[C---:B------:R-:W-:Y:S01]  /*ed50*/  PRMT R5, R7.reuse, 0x7773, RZ ;  /* 0x0000777307057816 */ /* 0x040fe200000000ff */
[----:B------:R1:W-:Y:S01]  /*ed60*/  STG.E.U8 desc[UR26][R22.64], R93 ;  /* 0x0000005d16007986 */ /* 0x0003e2000c10111a */
[C---:B------:R-:W-:Y:S02]  /*ed70*/  PRMT R77, R7.reuse, 0x7772, RZ ;  /* 0x00007772074d7816 */ /* 0x040fe400000000ff */
[C---:B------:R-:W-:Y:S01]  /*ed80*/  PRMT R79, R7.reuse, 0x7771, RZ ;  /* 0x00007771074f7816 */ /* 0x040fe200000000ff */
[----:B------:R0:W-:Y:S01]  /*ed90*/  STG.E.U8 desc[UR26][R24.64], R91 ;  /* 0x0000005b18007986 */ /* 0x0001e2000c10111a */
[----:B------:R-:W-:-:S02]  /*eda0*/  PRMT R7, R7, 0x7770, RZ ;  /* 0x0000777007077816 */ /* 0x000fc400000000ff */
[----:B------:R-:W-:Y:S01]  /*edb0*/  LEA.HI.X.SX32 R71, R71, R78, 0x1, P2 ;  /* 0x0000004e47477211 */ /* 0x000fe200010f0eff */
[----:B------:R2:W-:Y:S01]  /*edc0*/  STG.E.U8 desc[UR26][R26.64], R89 ;  /* 0x000000591a007986 */ /* 0x0005e2000c10111a */
[----:B------:R-:W-:Y:S01]  /*edd0*/  LOP3.LUT R4, R0, 0xf0, RZ, 0xc0, !PT ;  /* 0x000000f000047812 */ /* 0x000fe200078ec0ff */
[----:B------:R-:W-:Y:S01]  /*ede0*/  IMAD.HI R0, R82, 0x4, RZ ;  /* 0x0000000452007827 */ /* 0x000fe200078e02ff */
[----:B------:R-:W-:Y:S01]  /*edf0*/  ISETP.GE.U32.AND P0, PT, R80, 0x40, PT ;  /* 0x000000405000780c */ /* 0x000fe20003f06070 */
[----:B------:R3:W-:Y:S01]  /*ee00*/  STG.E.U8 desc[UR26][R28.64], R87 ;  /* 0x000000571c007986 */ /* 0x0007e2000c10111a */
[----:B-1----:R-:W-:-:S03]  /*ee10*/  PRMT R93, R8, 0x7773, RZ ;  /* 0x00007773085d7816 */ /* 0x002fc600000000ff */
[----:B------:R-:W-:Y:S01]  /*ee20*/  STG.E.U8 desc[UR26][R30.64], R85 ;  /* 0x000000551e007986 */ /* 0x000fe2000c10111a */
[C---:B0-----:R-:W-:Y:S02]  /*ee30*/  PRMT R91, R8.reuse, 0x7772, RZ ;  /* 0x00007772085b7816 */ /* 0x041fe400000000ff */
[C---:B------:R-:W-:Y:S01]  /*ee40*/  PRMT R25, R9.reuse, 0x7771, RZ ;  /* 0x0000777109197816 */ /* 0x040fe200000000ff */
[----:B------:R-:W-:Y:S01]  /*ee50*/  STG.E.U8 desc[UR26][R32.64], R83 ;  /* 0x0000005320007986 */ /* 0x000fe2000c10111a */
[C---:B--2---:R-:W-:Y:S02]  /*ee60*/  PRMT R89, R8.reuse, 0x7771, RZ ;  /* 0x0000777108597816 */ /* 0x044fe400000000ff */
[C---:B------:R-:W-:Y:S01]  /*ee70*/  PRMT R27, R9.reuse, 0x7770, RZ ;  /* 0x00007770091b7816 */ /* 0x040fe200000000ff */
[----:B------:R-:W-:Y:S01]  /*ee80*/  STG.E.U8 desc[UR26][R34.64], R81 ;  /* 0x0000005122007986 */ /* 0x000fe2000c10111a */
[----:B---3--:R-:W-:Y:S02]  /*ee90*/  PRMT R29, R8, 0x7770, RZ ;  /* 0x00007770081d7816 */ /* 0x008fe400000000ff */
[C---:B------:R-:W-:Y:S01]  /*eea0*/  PRMT R23, R9.reuse, 0x7772, RZ ;  /* 0x0000777209177816 */ /* 0x040fe200000000ff */
[----:B------:R0:W-:Y:S01]  /*eeb0*/  STG.E.U8 desc[UR26][R36.64], R7 ;  /* 0x0000000724007986 */ /* 0x0001e2000c10111a */
        /* <DEDUP_REMOVED lines=8> */
[----:B------:R1:W-:Y:S01]  /*ef40*/  STG.E.U8 desc[UR26][R42.64], R5 ;  /* 0x000000052a007986 */ /* 0x0003e2000c10111a */
[----:B0-----:R-:W-:-:S03]  /*ef50*/  PRMT R7, R11, 0x7772, RZ ;  /* 0x000077720b077816 */ /* 0x001fc600000000ff */
[----:B------:R-:W-:Y:S04]  /*ef60*/  STG.E.U8 desc[UR26][R44.64], R29 ;  /* 0x0000001d2c007986 */ /* 0x000fe8000c10111a */
[----:B------:R-:W-:Y:S04]  /*ef70*/  STG.E.U8 desc[UR26][R46.64], R89 ;  /* 0x000000592e007986 */ /* 0x000fe8000c10111a */
[----:B------:R-:W-:Y:S01]  /*ef80*/  STG.E.U8 desc[UR26][R48.64], R91 ;  /* 0x0000005b30007986 */ /* 0x000fe2000c10111a */
[C---:B-1----:R-:W-:Y:S02]  /*ef90*/  PRMT R5, R11.reuse, 0x7773, RZ ;  /* 0x000077730b057816 */ /* 0x042fe400000000ff */
[----:B------:R-:W-:Y:S01]  /*efa0*/  PRMT R11, R11, 0x7770, RZ ;  /* 0x000077700b0b7816 */ /* 0x000fe200000000ff */
[----:B------:R-:W-:Y:S04]  /*efb0*/  STG.E.U8 desc[UR26][R50.64], R93 ;  /* 0x0000005d32007986 */ /* 0x000fe8000c10111a */
        /* <DEDUP_REMOVED lines=8> */
[----:B------:R0:W-:Y:S04]  /*f040*/  STG.E.U8 desc[UR26][R68.64], R11 ;  /* 0x0000000b44007986 */ /* 0x0001e8000c10111a */
[----:B------:R-:W-:Y:S04]  /*f050*/  STG.E.U8 desc[UR26][R70.64], R9 ;  /* 0x0000000946007986 */ /* 0x000fe8000c10111a */
[----:B------:R1:W-:Y:S04]  /*f060*/  STG.E.U8 desc[UR26][R72.64], R7 ;  /* 0x0000000748007986 */ /* 0x0003e8000c10111a */
[----:B------:R-:W-:Y:S01]  /*f070*/  STG.E.U8 desc[UR26][R74.64], R5 ;  /* 0x000000054a007986 */ /* 0x000fe2000c10111a */
[----:B0-----:R-:W0:Y:S08]  /*f080*/  LDC.64 R10, c[0x0][0x3a0] ;  /* 0x0000e800ff0a7b82 */ /* 0x001e300000000a00 */
[----:B------:R-:W-:Y:S01]  /*f090*/  BAR.SYNC.DEFER_BLOCKING 0x0 ;  /* 0x0000000000007b1d */ /* 0x000fe20000010000 */
[----:B-1----:R-:W-:-:S05]  /*f0a0*/  IMAD.SHL.U32 R7, R82, 0x4, RZ ;  /* 0x0000000452077824 */ /* 0x002fca00078e00ff */
[----:B------:R0:W-:Y:S02]  /*f0b0*/  STSM.16.M88 [R2], R3 ;  /* 0x0000000302007844 */ /* 0x0001e40000000000 */
[----:B------:R-:W-:Y:S01]  /*f0c0*/  BAR.SYNC.DEFER_BLOCKING 0x0 ;  /* 0x0000000000007b1d */ /* 0x000fe20000010000 */
[----:B0-----:R-:W-:-:S04]  /*f0d0*/  IADD3 R2, P1, P2, R7, UR6, R10 ;  /* 0x0000000607027c10 */ /* 0x001fc8000fa3e00a */
[----:B------:R-:W-:Y:S01]  /*f0e0*/  IADD3.X R3, PT, PT, R0, UR5, R11, P1, P2 ;  /* 0x0000000500037c10 */ /* 0x000fe20008fe440b */
[----:B------:R-:W0:Y:S04]  /*f0f0*/  LDSM.16.M88 R15, [R4+UR11] ;  /* 0x0000000b040f783b */ /* 0x000e280008000000 */
[----:B0-----:R0:W-:Y:S01]  /*f100*/  @!P0 STG.E desc[UR26][R2.64], R15 ;  /* 0x0000000f02008986 */ /* 0x0011e2000c10191a */
[----:B------:R-:W-:Y:S06]  /*f110*/  BAR.SYNC.DEFER_BLOCKING 0x0 ;  /* 0x0000000000007b1d */ /* 0x000fec0000010000 */
[----:B------:R-:W-:Y:S05]  /*f120*/  BRA.U UP1, `(.L_x_19) ;  /* 0x0000000101a07547 */ /* 0x000fea000b800000 */
[----:B------:R-:W1:Y:S01]  /*f130*/  S2UR UR5, SR_CgaCtaId ;  /* 0x00000000000579c3 */ /* 0x000e620000008800 */
[----:B------:R-:W-:Y:S01]  /*f140*/  NOP ;  /* 0x0000000000007918 */ /* 0x000fe20000000000 */
[----:B------:R-:W-:Y:S01]  /*f150*/  UMOV UR4, 0x50 ;  /* 0x0000005000047882 */ /* 0x000fe20000000000 */
[----:B------:R-:W-:Y:S02]  /*f160*/  IMAD.U32 R0, RZ, RZ, UR12 ;  /* 0x0000000cff007e24 */ /* 0x000fe4000f8e00ff */
[----:B0-----:R-:W-:Y:S02]  /*f170*/  IMAD.MOV.U32 R3, RZ, RZ, 0xf ;  /* 0x0000000fff037424 */ /* 0x001fe400078e00ff */
[----:B------:R-:W-:Y:S01]  /*f180*/  IMAD.MOV.U32 R7, RZ, RZ, 0x1 ;  /* 0x00000001ff077424 */ /* 0x000fe200078e00ff */
[----:B------:R-:W-:-:S04]  /*f190*/  LOP3.LUT R0, R0, 0xffff, RZ, 0xc0, !PT ;  /* 0x0000ffff00007812 */ /* 0x000fc800078ec0ff */
[----:B------:R-:W-:-:S05]  /*f1a0*/  SHF.R.U32.HI R0, RZ, 0x5, R0 ;  /* 0x00000005ff007819 */ /* 0x000fca0000011600 */
[----:B------:R-:W-:Y:S01]  /*f1b0*/  VIADD R2, R0, 0x10 ;  /* 0x0000001000027836 */ /* 0x000fe20000000000 */
[----:B------:R-:W-:Y:S01]  /*f1c0*/  SHF.L.U32 R0, R3, R0, RZ ;  /* 0x0000000003007219 */ /* 0x000fe200000006ff */
[----:B-1----:R-:W-:-:S03]  /*f1d0*/  ULEA UR6, UR5, UR4, 0x18 ;  /* 0x0000000405067291 */ /* 0x002fc6000f8ec0ff */
[----:B------:R-:W-:-:S04]  /*f1e0*/  SHF.L.U32 R3, R7, R2, RZ ;  /* 0x0000000207037219 */ /* 0x000fc800000006ff */
[----:B------:R-:W-:Y:S02]  /*f1f0*/  LOP3.LUT R0, R3, R0, RZ, 0xfc, !PT ;  /* 0x0000000003007212 */ /* 0x000fe400078efcff */
[----:B------:R-:W0:Y:S02]  /*f200*/  LDS R5, [UR6] ;  /* 0x00000006ff057984 */ /* 0x000e240008000800 */
[C---:B------:R-:W-:Y:S02]  /*f210*/  LOP3.LUT R2, R0.reuse, 0xffff, RZ, 0xc0, !PT ;  /* 0x0000ffff00027812 */ /* 0x040fe400078ec0ff */
[----:B0-----:R-:W-:-:S04]  /*f220*/  LOP3.LUT R3, R0, 0xffff, R5, 0x80, !PT ;  /* 0x0000ffff00037812 */ /* 0x001fc800078e8005 */
[----:B------:R-:W-:-:S13]  /*f230*/  ISETP.NE.AND P0, PT, R3, R2, PT ;  /* 0x000000020300720c */ /* 0x000fda0003f05270 */
[----:B------:R-:W-:Y:S05]  /*f240*/  @P0 BRA `(.L_x_20) ;  /* 0x0000000000500947 */ /* 0x000fea0003800000 */
[----:B------:R-:W-:Y:S02]  /*f250*/  SHF.R.U32.HI R5, RZ, 0x10, R5 ;  /* 0x00000010ff057819 */ /* 0x000fe40000011605 */
[----:B------:R-:W-:-:S04]  /*f260*/  SHF.R.U32.HI R2, RZ, 0x10, R0 ;  /* 0x00000010ff027819 */ /* 0x000fc80000011600 */
[----:B------:R-:W-:-:S04]  /*f270*/  LOP3.LUT R5, R5, R2, RZ, 0xc0, !PT ;  /* 0x0000000205057212 */ /* 0x000fc800078ec0ff */
[----:B------:R-:W-:-:S13]  /*f280*/  ISETP.NE.AND P0, PT, R5, R2, PT ;  /* 0x000000020500720c */ /* 0x000fda0003f05270 */
[----:B------:R-:W-:Y:S05]  /*f290*/  @P0 BRA `(.L_x_21) ;  /* 0x0000000000300947 */ /* 0x000fea0003800000 */
[----:B------:R-:W-:Y:S01]  /*f2a0*/  R2UR UR4, R0 ;  /* 0x00000000000472ca */ /* 0x000fe200000e0000 */
[----:B------:R-:W-:Y:S01]  /*f2b0*/  VOTEU.ANY UR5, UPT, PT ;  /* 0x0000000000057886 */ /* 0x000fe200038e0100 */
[----:B------:R-:W0:Y:S01]  /*f2c0*/  S2R R0, SR_LANEID ;  /* 0x0000000000007919 */ /* 0x000e220000000000 */
[----:B------:R-:W-:-:S10]  /*f2d0*/  UFLO.U32 UR5, UR5 ;  /* 0x00000005000572bd */ /* 0x000fd400080e0000 */
[----:B------:R-:W-:-:S06]  /*f2e0*/  ULOP3.LUT UR4, URZ, UR4, URZ, 0x33, !UPT ;  /* 0x00000004ff047292 */ /* 0x000fcc000f8e33ff */
[----:B------:R-:W-:-:S04]  /*f2f0*/  IMAD.U32 R2, RZ, RZ, UR4 ;  /* 0x00000004ff027e24 */ /* 0x000fc8000f8e00ff */
[----:B------:R-:W1:Y:S02]  /*f300*/  REDUX UR7, R2 ;  /* 0x00000000020773c4 */ /* 0x000e640000000000 */
[----:B------:R2:W-:Y:S01]  /*f310*/  UTCATOMSWS.AND URZ, UR4 ;  /* 0x0000000400ff79e3 */ /* 0x0005e20008000000 */
[----:B0-----:R-:W-:Y:S01]  /*f320*/  ISETP.EQ.U32.AND P0, PT, R0, UR5, PT ;  /* 0x0000000500007c0c */ /* 0x001fe2000bf02070 */
[----:B-1----:R-:W-:-:S12]  /*f330*/  IMAD.U32 R0, RZ, RZ, UR7 ;  /* 0x00000007ff007e24 */ /* 0x002fd8000f8e00ff */
[----:B------:R2:W-:Y:S01]  /*f340*/  @P0 ATOMS.AND RZ, [UR6], R0 ;  /* 0x00000000ffff098c */ /* 0x0005e2000a800006 */
[----:B------:R-:W-:Y:S05]  /*f350*/  BRA `(.L_x_19) ;  /* 0x0000000000147947 */ /* 0x000fea0003800000 */
.L_x_21:
[----:B------:R-:W-:-:S07]  /*f360*/  MOV R2, 0xf380 ;  /* 0x0000f38000027802 */ /* 0x000fce0000000f00 */
[----:B-----5:R-:W-:Y:S05]  /*f370*/  CALL.REL.NOINC `($__internal_0_$__cuda_sm10x_tcgen05_guardrail_trap_col_being_dealloced_not_returned_by_alloc) ;  /* 0x0000000000487944 */ /* 0x020fea0003c00000 */
[----:B------:R-:W-:Y:S05]  /*f380*/  BRA `(.L_x_19) ;  /* 0x0000000000087947 */ /* 0x000fea0003800000 */
.L_x_20:
[----:B------:R-:W-:-:S07]  /*f390*/  MOV R2, 0xf3b0 ;  /* 0x0000f3b000027802 */ /* 0x000fce0000000f00 */
[----:B-----5:R-:W-:Y:S05]  /*f3a0*/  CALL.REL.NOINC `($__internal_2_$__cuda_sm10x_tcgen05_guardrail_trap_unallocated_columns_being_dealloced) ;  /* 0x0000000000547944 */ /* 0x020fea0003c00000 */
.L_x_19:
[----:B------:R-:W-:Y:S01]  /*f3b0*/  NOP ;  /* 0x0000000000007918 */ /* 0x000fe20000000000 */
[----:B--2---:R-:W-:Y:S05]  /*f3c0*/  EXIT ;  /* 0x000000000000794d */ /* 0x004fea0003800000 */
.L_x_8:
[----:B------:R-:W1:Y:S02]  /*f3d0*/  SYNCS.PHASECHK.TRANS64.TRYWAIT P3, [UR11+0x4000], RZ ;  /* 0x004000ffff0075a7 */ /* 0x000e64000806110b */
[----:B-1----:R-:W-:Y:S05]  /*f3e0*/  @!P3 BRA `(.L_x_8) ;  /* 0xfffffffc00f8b947 */ /* 0x002fea000383ffff */
[----:B------:R-:W-:Y:S05]  /*f3f0*/  BRA `(.L_x_7) ;  /* 0xffffff3c00347947 */ /* 0x000fea000383ffff */
.L_x_13:
[----:B------:R-:W1:Y:S02]  /*f400*/  SYNCS.PHASECHK.TRANS64.TRYWAIT P2, [UR11+0x9010], RZ ;  /* 0x009010ffff0075a7 */ /* 0x000e64000804110b */
[----:B-1----:R-:W-:Y:S05]  /*f410*/  @!P2 BRA `(.L_x_13) ;  /* 0xfffffffc00f8a947 */ /* 0x002fea000383ffff */
[----:B------:R-:W-:Y:S05]  /*f420*/  BRA `(.L_x_22) ;  /* 0xffffff9c00dc7947 */ /* 0x000fea000383ffff */
.L_x_14:
[----:B------:R-:W-:-:S04]  /*f430*/  IMAD.U32 R59, RZ, RZ, UR6 ;  /* 0x00000006ff3b7e24 */ /* 0x000fc8000f8e00ff */
[----:B------:R-:W2:Y:S02]  /*f440*/  SYNCS.PHASECHK.TRANS64.TRYWAIT P1, [UR15], R59 ;  /* 0x0000003bff0075a7 */ /* 0x000ea4000802110f */
[----:B--2---:R-:W-:Y:S05]  /*f450*/  @!P1 BRA `(.L_x_14) ;  /* 0xfffffffc00f49947 */ /* 0x004fea000383ffff */
[----:B------:R-:W-:Y:S05]  /*f460*/  BRA `(.L_x_23) ;  /* 0xffffffc400007947 */ /* 0x000fea000383ffff */
.L_x_18:
[----:B------:R-:W0:Y:S02]  /*f470*/  SYNCS.PHASECHK.TRANS64.TRYWAIT P1, [UR15], R4 ;  /* 0x00000004ff0075a7 */ /* 0x000e24000802110f */
[----:B0-----:R-:W-:Y:S05]  /*f480*/  @!P1 BRA `(.L_x_18) ;  /* 0xfffffffc00f89947 */ /* 0x001fea000383ffff */
[----:B------:R-:W-:Y:S05]  /*f490*/  BRA `(.L_x_17) ;  /* 0xffffffe000407947 */ /* 0x000fea000383ffff */
        .weak           $__internal_0_$__cuda_sm10x_tcgen05_guardrail_trap_col_being_dealloced_not_returned_by_alloc
        .type           $__internal_0_$__cuda_sm10x_tcgen05_guardrail_trap_col_being_dealloced_not_returned_by_alloc,@function
        .size           $__internal_0_$__cuda_sm10x_tcgen05_guardrail_trap_col_being_dealloced_not_returned_by_alloc,($__internal_1_$__cuda_sm10x_tcgen05_guardrail_trap_phase_invalid_during_alloc - $__internal_0_$__cuda_sm10x_tcgen05_guardrail_trap_col_being_dealloced_not_returned_by_alloc)
$__internal_0_$__cuda_sm10x_tcgen05_guardrail_trap_col_being_dealloced_not_returned_by_alloc:
[----:B------:R-:W-:Y:S05]  /*f4a0*/  BPT.TRAP 0x1 ;  /* 0x000000040000795c */ /* 0x000fea0000300000 */
[----:B------:R-:W-:-:S04]  /*f4b0*/  IMAD.MOV.U32 R3, RZ, RZ, 0x0 ;  /* 0x00000000ff037424 */ /* 0x000fc800078e00ff */
[----:B------:R-:W-:Y:S05]  /*f4c0*/  RET.REL.NODEC R2 `(attn_fwd) ;  /* 0xffffff0802cc7950 */ /* 0x000fea0003c3ffff */
        .weak           $__internal_1_$__cuda_sm10x_tcgen05_guardrail_trap_phase_invalid_during_alloc
        .type           $__internal_1_$__cuda_sm10x_tcgen05_guardrail_trap_phase_invalid_during_alloc,@function
        .size           $__internal_1_$__cuda_sm10x_tcgen05_guardrail_trap_phase_invalid_during_alloc,($__internal_2_$__cuda_sm10x_tcgen05_guardrail_trap_unallocated_columns_being_dealloced - $__internal_1_$__cuda_sm10x_tcgen05_guardrail_trap_phase_invalid_during_alloc)
$__internal_1_$__cuda_sm10x_tcgen05_guardrail_trap_phase_invalid_during_alloc:
[----:B------:R-:W-:Y:S05]  /*f4d0*/  BPT.TRAP 0x1 ;  /* 0x000000040000795c */ /* 0x000fea0000300000 */
[----:B------:R-:W-:-:S04]  /*f4e0*/  IMAD.MOV.U32 R3, RZ, RZ, 0x0 ;  /* 0x00000000ff037424 */ /* 0x000fc800078e00ff */
[----:B------:R-:W-:Y:S05]  /*f4f0*/  RET.REL.NODEC R2 `(attn_fwd) ;  /* 0xffffff0802c07950 */ /* 0x000fea0003c3ffff */
        .weak           $__internal_2_$__cuda_sm10x_tcgen05_guardrail_trap_unallocated_columns_being_dealloced
        .type           $__internal_2_$__cuda_sm10x_tcgen05_guardrail_trap_unallocated_columns_being_dealloced,@function
        .size           $__internal_2_$__cuda_sm10x_tcgen05_guardrail_trap_unallocated_columns_being_dealloced,(.L_x_27 - $__internal_2_$__cuda_sm10x_tcgen05_guardrail_trap_unallocated_columns_being_dealloced)
$__internal_2_$__cuda_sm10x_tcgen05_guardrail_trap_unallocated_columns_being_dealloced:
[----:B------:R-:W-:Y:S05]  /*f500*/  BPT.TRAP 0x1 ;  /* 0x000000040000795c */ /* 0x000fea0000300000 */
[----:B------:R-:W-:-:S04]  /*f510*/  IMAD.MOV.U32 R3, RZ, RZ, 0x0 ;  /* 0x00000000ff037424 */ /* 0x000fc800078e00ff */
[----:B------:R-:W-:Y:S05]  /*f520*/  RET.REL.NODEC R2 `(attn_fwd) ;  /* 0xffffff0802b47950 */ /* 0x000fea0003c3ffff */
.L_x_24:
[----:B------:R-:W-:-:S00]  /*f530*/  BRA `(.L_x_24) ;  /* 0xfffffffc00fc7947 */ /* 0x000fc0000383ffff */
[----:B------:R-:W-:-:S00]  /*f540*/  NOP ;  /* 0x0000000000007918 */ /* 0x000fc00000000000 */
        /* <DEDUP_REMOVED lines=11> */
.L_x_27:


//--------------------- .nv.global.init           --------------------------
	.section	.nv.global.init,"aw",@progbits
.nv.global.init:
	.type		_$_str,@object
	.size		_$_str,(.L_3 - _$_str)
_$_str:
        /*0000*/ 	.byte	0x5f, 0x5f, 0x43, 0x55, 0x44, 0x41, 0x5f, 0x46, 0x54, 0x5a, 0x00
.L_3:


//--------------------- .nv.shared.attn_fwd       --------------------------
	.section	.nv.shared.attn_fwd,"aw",@nobits
	.sectionflags	@""
	.align	16
	.zero		1024


//--------------------- .nv.shared.reserved.0     --------------------------
	.section	.nv.shared.reserved.0,"aw",@nobits
	.align	8
	.weak		__nv_reservedSMEM_offset_0_alias
	.size		__nv_reservedSMEM_offset_0_alias, 0, 64
	.other		__nv_reservedSMEM_offset_0_alias,@"STO_CUDA_RESERVED_SHARED STV_DEFAULT"
__nv_reservedSMEM_offset_0_alias:
	.zero		0
.nv.shared.reserved.0:
	.zero		64
	.weak		__nv_reservedSMEM_allocation_phase
	.type		__nv_reservedSMEM_allocation_phase,@object
	.size		__nv_reservedSMEM_allocation_phase,(.L_0 - __nv_reservedSMEM_allocation_phase)
__nv_reservedSMEM_allocation_phase:
	.zero		1
.L_0:
	.zero		7
	.weak		__nv_reservedSMEM_devtool_atexit_pc
	.type		__nv_reservedSMEM_devtool_atexit_pc,@object
	.size		__nv_reservedSMEM_devtool_atexit_pc,(__nv_reservedSMEM_allocation_mask - __nv_reservedSMEM_devtool_atexit_pc)
__nv_reservedSMEM_devtool_atexit_pc:
	.zero		8
	.weak		__nv_reservedSMEM_allocation_mask
	.type		__nv_reservedSMEM_allocation_mask,@object
	.size		__nv_reservedSMEM_allocation_mask,(.L_2 - __nv_reservedSMEM_allocation_mask)
__nv_reservedSMEM_allocation_mask:
	.zero		4
.L_2:


//--------------------- .nv.constant0.attn_fwd    --------------------------
	.section	.nv.constant0.attn_fwd,"a",@progbits
	.sectionflags	@""
	.align	4
.nv.constant0.attn_fwd:
	.zero		1032


//--------------------- SYMBOLS --------------------------

	.type		.nv.reservedSmem.offset0,@object
	.size		.nv.reservedSmem.offset0,0x4
	.type		.nv.reservedSmem.cap,@object
	.size		.nv.reservedSmem.cap,0x4
